	.target	sm_90a

	.elftype	@"ET_EXEC"


//--------------------- .note.nv.tkinfo           --------------------------
	.section	.note.nv.tkinfo,"",@"SHT_NOTE"
	.sectionflags	@"SHF_NOTE_NV_TKINFO"
	.tkinfo
        /*0018*/ 	.word	0x00000002
        /*0030*/ 	.string	""
        /*0030*/ 	.string	"ptxas"
        /*0030*/ 	.string	"Cuda compilation tools, release 13.0, V13.0.88"
        /*0030*/ 	.string	"Build cuda_13.0.r13.0/compiler.36424714_0"
        /*0030*/ 	.string	"-arch sm_90a -m 64 "



//--------------------- .note.nv.cuinfo           --------------------------
	.section	.note.nv.cuinfo,"",@"SHT_NOTE"
	.sectionflags	@"SHF_NOTE_NV_CUINFO"
        /*0018*/ 	.short	0x0002
        /*001a*/ 	.short	0x005a
        /*001c*/ 	.short	0x0082
	.zero		2


//--------------------- .nv.info                  --------------------------
	.section	.nv.info,"",@"SHT_CUDA_INFO"
	.align	4


	//----- nvinfo : EIATTR_REGCOUNT
	.align		4
        /*0000*/ 	.byte	0x04, 0x2f
        /*0002*/ 	.short	(.L_15 - .L_14)
	.align		4
.L_14:
        /*0004*/ 	.word	index@(_ZN7cutlass13device_kernelINS_4gemm6kernel13GemmUniversalIN4cute5tupleIJiiiiEEENS1_10collective13CollectiveMmaINS1_34MainloopSm90TmaGmmaWarpSpecializedILi4ENS5_IJNS4_1CILi1EEESB_SB_EEENS1_35KernelTmaWarpSpecializedCooperativeEEENS5_IJNSA_ILi128EEESF_NSA_ILi64EEEEEENS_10bfloat16_tENS5_IJlSB_lEEESI_SJ_NS4_8TiledMMAINS4_8MMA_AtomIJNS4_4SM904GMMA28MMA_64x128x16_F32BF16BF16_SSILNSN_5MajorE0ELSP_0ELNSN_7ScaleInE1ELSQ_1EEEEEENS4_6LayoutINS5_IJNSA_ILi2EEESB_SB_EEENS5_IJSB_NSA_ILi0EEESW_EEEEENS5_IJNS4_10UnderscoreESZ_SZ_EEEEENS4_13SM90_TMA_LOADENS4_14ComposedLayoutINS4_7SwizzleILi3ELi4ELi3EEENS4_18smem_ptr_flag_bitsILi16EEENST_INS5_IJNSA_ILi8EEESG_EEENS5_IJSG_SB_EEEEEEEvNS4_8identityES12_S1C_vS1D_EENS_8epilogue10collective6detail29Sm90TmaWarpSpecializedAdapterINS1G_15DefaultEpilogueISI_SJ_SJ_NS1F_6thread17LinearCombinationISI_Li1EffLNS1K_9ScaleType4KindE0ELNS_15FloatRoundStyleE2ESI_EENS1_15EpilogueDefaultEEEEEvvEEEEvNT_6ParamsE)
        /*0008*/ 	.word	0x000000a8


	//----- nvinfo : EIATTR_FRAME_SIZE
	.align		4
.L_15:
        /*000c*/ 	.byte	0x04, 0x11
        /*000e*/ 	.short	(.L_17 - .L_16)
	.align		4
.L_16:
        /*0010*/ 	.word	index@(_ZN7cutlass13device_kernelINS_4gemm6kernel13GemmUniversalIN4cute5tupleIJiiiiEEENS1_10collective13CollectiveMmaINS1_34MainloopSm90TmaGmmaWarpSpecializedILi4ENS5_IJNS4_1CILi1EEESB_SB_EEENS1_35KernelTmaWarpSpecializedCooperativeEEENS5_IJNSA_ILi128EEESF_NSA_ILi64EEEEEENS_10bfloat16_tENS5_IJlSB_lEEESI_SJ_NS4_8TiledMMAINS4_8MMA_AtomIJNS4_4SM904GMMA28MMA_64x128x16_F32BF16BF16_SSILNSN_5MajorE0ELSP_0ELNSN_7ScaleInE1ELSQ_1EEEEEENS4_6LayoutINS5_IJNSA_ILi2EEESB_SB_EEENS5_IJSB_NSA_ILi0EEESW_EEEEENS5_IJNS4_10UnderscoreESZ_SZ_EEEEENS4_13SM90_TMA_LOADENS4_14ComposedLayoutINS4_7SwizzleILi3ELi4ELi3EEENS4_18smem_ptr_flag_bitsILi16EEENST_INS5_IJNSA_ILi8EEESG_EEENS5_IJSG_SB_EEEEEEEvNS4_8identityES12_S1C_vS1D_EENS_8epilogue10collective6detail29Sm90TmaWarpSpecializedAdapterINS1G_15DefaultEpilogueISI_SJ_SJ_NS1F_6thread17LinearCombinationISI_Li1EffLNS1K_9ScaleType4KindE0ELNS_15FloatRoundStyleE2ESI_EENS1_15EpilogueDefaultEEEEEvvEEEEvNT_6ParamsE)
        /*0014*/ 	.word	0x00000000


	//----- nvinfo : EIATTR_MIN_STACK_SIZE
	.align		4
.L_17:
        /*0018*/ 	.byte	0x04, 0x12
        /*001a*/ 	.short	(.L_19 - .L_18)
	.align		4
.L_18:
        /*001c*/ 	.word	index@(_ZN7cutlass13device_kernelINS_4gemm6kernel13GemmUniversalIN4cute5tupleIJiiiiEEENS1_10collective13CollectiveMmaINS1_34MainloopSm90TmaGmmaWarpSpecializedILi4ENS5_IJNS4_1CILi1EEESB_SB_EEENS1_35KernelTmaWarpSpecializedCooperativeEEENS5_IJNSA_ILi128EEESF_NSA_ILi64EEEEEENS_10bfloat16_tENS5_IJlSB_lEEESI_SJ_NS4_8TiledMMAINS4_8MMA_AtomIJNS4_4SM904GMMA28MMA_64x128x16_F32BF16BF16_SSILNSN_5MajorE0ELSP_0ELNSN_7ScaleInE1ELSQ_1EEEEEENS4_6LayoutINS5_IJNSA_ILi2EEESB_SB_EEENS5_IJSB_NSA_ILi0EEESW_EEEEENS5_IJNS4_10UnderscoreESZ_SZ_EEEEENS4_13SM90_TMA_LOADENS4_14ComposedLayoutINS4_7SwizzleILi3ELi4ELi3EEENS4_18smem_ptr_flag_bitsILi16EEENST_INS5_IJNSA_ILi8EEESG_EEENS5_IJSG_SB_EEEEEEEvNS4_8identityES12_S1C_vS1D_EENS_8epilogue10collective6detail29Sm90TmaWarpSpecializedAdapterINS1G_15DefaultEpilogueISI_SJ_SJ_NS1F_6thread17LinearCombinationISI_Li1EffLNS1K_9ScaleType4KindE0ELNS_15FloatRoundStyleE2ESI_EENS1_15EpilogueDefaultEEEEEvvEEEEvNT_6ParamsE)
        /*0020*/ 	.word	0x00000000
.L_19:


//--------------------- .nv.compat                --------------------------
	.section	.nv.compat,"",@"SHT_CUDA_COMPAT_INFO"
	.align	4
        /*0000*/ 	.byte	0x02, 0x09, 0x01, 0x00, 0x02, 0x02, 0x04, 0x00, 0x02, 0x05, 0x05, 0x00, 0x03, 0x07, 0x01, 0x01
        /*0010*/ 	.byte	0x02, 0x03, 0x01, 0x00, 0x02, 0x06, 0x01, 0x00, 0x04, 0x0b, 0x08, 0x00, 0x00, 0x00, 0x00, 0x00
        /*0020*/ 	.byte	0x00, 0x00, 0x00, 0x00


//--------------------- .nv.info._ZN7cutlass13device_kernelINS_4gemm6kernel13GemmUniversalIN4cute5tupleIJiiiiEEENS1_10collective13CollectiveMmaINS1_34MainloopSm90TmaGmmaWarpSpecializedILi4ENS5_IJNS4_1CILi1EEESB_SB_EEENS1_35KernelTmaWarpSpecializedCooperativeEEENS5_IJNSA_ILi128EEESF_NSA_ILi64EEEEEENS_10bfloat16_tENS5_IJlSB_lEEESI_SJ_NS4_8TiledMMAINS4_8MMA_AtomIJNS4_4SM904GMMA28MMA_64x128x16_F32BF16BF16_SSILNSN_5MajorE0ELSP_0ELNSN_7ScaleInE1ELSQ_1EEEEEENS4_6LayoutINS5_IJNSA_ILi2EEESB_SB_EEENS5_IJSB_NSA_ILi0EEESW_EEEEENS5_IJNS4_10UnderscoreESZ_SZ_EEEEENS4_13SM90_TMA_LOADENS4_14ComposedLayoutINS4_7SwizzleILi3ELi4ELi3EEENS4_18smem_ptr_flag_bitsILi16EEENST_INS5_IJNSA_ILi8EEESG_EEENS5_IJSG_SB_EEEEEEEvNS4_8identityES12_S1C_vS1D_EENS_8epilogue10collective6detail29Sm90TmaWarpSpecializedAdapterINS1G_15DefaultEpilogueISI_SJ_SJ_NS1F_6thread17LinearCombinationISI_Li1EffLNS1K_9ScaleType4KindE0ELNS_15FloatRoundStyleE2ESI_EENS1_15EpilogueDefaultEEEEEvvEEEEvNT_6ParamsE --------------------------
	.section	.nv.info._ZN7cutlass13device_kernelINS_4gemm6kernel13GemmUniversalIN4cute5tupleIJiiiiEEENS1_10collective13CollectiveMmaINS1_34MainloopSm90TmaGmmaWarpSpecializedILi4ENS5_IJNS4_1CILi1EEESB_SB_EEENS1_35KernelTmaWarpSpecializedCooperativeEEENS5_IJNSA_ILi128EEESF_NSA_ILi64EEEEEENS_10bfloat16_tENS5_IJlSB_lEEESI_SJ_NS4_8TiledMMAINS4_8MMA_AtomIJNS4_4SM904GMMA28MMA_64x128x16_F32BF16BF16_SSILNSN_5MajorE0ELSP_0ELNSN_7ScaleInE1ELSQ_1EEEEEENS4_6LayoutINS5_IJNSA_ILi2EEESB_SB_EEENS5_IJSB_NSA_ILi0EEESW_EEEEENS5_IJNS4_10UnderscoreESZ_SZ_EEEEENS4_13SM90_TMA_LOADENS4_14ComposedLayoutINS4_7SwizzleILi3ELi4ELi3EEENS4_18smem_ptr_flag_bitsILi16EEENST_INS5_IJNSA_ILi8EEESG_EEENS5_IJSG_SB_EEEEEEEvNS4_8identityES12_S1C_vS1D_EENS_8epilogue10collective6detail29Sm90TmaWarpSpecializedAdapterINS1G_15DefaultEpilogueISI_SJ_SJ_NS1F_6thread17LinearCombinationISI_Li1EffLNS1K_9ScaleType4KindE0ELNS_15FloatRoundStyleE2ESI_EENS1_15EpilogueDefaultEEEEEvvEEEEvNT_6ParamsE,"",@"SHT_CUDA_INFO"
	.sectionflags	@""
	.align	4


	//----- nvinfo : EIATTR_CUDA_API_VERSION
	.align		4
        /*0000*/ 	.byte	0x04, 0x37
        /*0002*/ 	.short	(.L_21 - .L_20)
.L_20:
        /*0004*/ 	.word	0x00000082


	//----- nvinfo : EIATTR_KPARAM_INFO
	.align		4
.L_21:
        /*0008*/ 	.byte	0x04, 0x17
        /*000a*/ 	.short	(.L_23 - .L_22)
.L_22:
        /*000c*/ 	.word	0x00000000
        /*0010*/ 	.short	0x0000
        /*0012*/ 	.short	0x0070
        /*0014*/ 	.byte	0x00, 0xf0, 0x01, 0x10


	//----- nvinfo : EIATTR_SPARSE_MMA_MASK
	.align		4
.L_23:
        /*0018*/ 	.byte	0x03, 0x50
        /*001a*/ 	.short	0x0000


	//----- nvinfo : EIATTR_MAXREG_COUNT
	.align		4
        /*001c*/ 	.byte	0x03, 0x1b
        /*001e*/ 	.short	0x00a8


	//----- nvinfo : EIATTR_NUM_BARRIERS
	.align		4
        /*0020*/ 	.byte	0x02, 0x4c
        /*0022*/ 	.byte	0x01
	.zero		1


	//----- nvinfo : EIATTR_EXTERNS
	.align		4
        /*0024*/ 	.byte	0x04, 0x0f
        /*0026*/ 	.short	(.L_25 - .L_24)


	//   ....[0]....
	.align		4
.L_24:
        /*0028*/ 	.word	index@(__assertfail)


	//----- nvinfo : EIATTR_MERCURY_ISA_VERSION
	.align		4
.L_25:
        /*002c*/ 	.byte	0x03, 0x5f
        /*002e*/ 	.short	0x0101


	//----- nvinfo : EIATTR_INT_WARP_WIDE_INSTR_OFFSETS
	.align		4
        /*0030*/ 	.byte	0x04, 0x31
        /*0032*/ 	.short	(.L_27 - .L_26)


	//   ....[0]....
.L_26:
        /*0034*/ 	.word	0x000003b0


	//   ....[1]....
        /*0038*/ 	.word	0x000003c0


	//   ....[2]....
        /*003c*/ 	.word	0x000004e0


	//----- nvinfo : EIATTR_COOP_GROUP_MASK_REGIDS
	.align		4
.L_27:
        /*0040*/ 	.byte	0x04, 0x29
        /*0042*/ 	.short	(.L_29 - .L_28)


	//   ....[0]....
.L_28:
        /*0044*/ 	.word	0xffffffff


	//   ....[1]....
        /*0048*/ 	.word	0xffffffff


	//   ....[2]....
        /*004c*/ 	.word	0xffffffff


	//   ....[3]....
        /*0050*/ 	.word	0xffffffff


	//   ....[4]....
        /*0054*/ 	.word	0xffffffff


	//----- nvinfo : EIATTR_COOP_GROUP_INSTR_OFFSETS
	.align		4
.L_29:
        /*0058*/ 	.byte	0x04, 0x28
        /*005a*/ 	.short	(.L_31 - .L_30)


	//   ....[0]....
.L_30:
        /*005c*/ 	.word	0x00000060


	//   ....[1]....
        /*0060*/ 	.word	0x00000070


	//   ....[2]....
        /*0064*/ 	.word	0x00000130


	//   ....[3]....
        /*0068*/ 	.word	0x000002c0


	//   ....[4]....
        /*006c*/ 	.word	0x000011c0


	//----- nvinfo : EIATTR_REG_RECONFIG
	.align		4
.L_31:
        /*0070*/ 	.byte	0x01, 0x54
	.zero		2


	//----- nvinfo : EIATTR_SYSCALL_OFFSETS
	.align		4
        /*0074*/ 	.byte	0x04, 0x46
        /*0076*/ 	.short	(.L_33 - .L_32)


	//   ....[0]....
.L_32:
        /*0078*/ 	.word	0x000013b0


	//----- nvinfo : EIATTR_MBARRIER_INSTR_OFFSETS
	.align		4
.L_33:
        /*007c*/ 	.byte	0x04, 0x39
        /*007e*/ 	.short	(.L_35 - .L_34)


	//   ....[0]....
.L_34:
        /*0080*/ 	.word	0x00000230
        /*0084*/ 	.word	0x000000ff
        /*0088*/ 	.word	0x00000000
        /*008c*/ 	.short	0x0100
        /*008e*/ 	.byte	0x08
	.zero		1


	//   ....[1]....
        /*0090*/ 	.word	0x00000240
        /*0094*/ 	.word	0x000000ff
        /*0098*/ 	.word	0x00000020
        /*009c*/ 	.short	0x0100
        /*009e*/ 	.byte	0x08
	.zero		1


	//   ....[2]....
        /*00a0*/ 	.word	0x00000250
        /*00a4*/ 	.word	0x000000ff
        /*00a8*/ 	.word	0x00000008
        /*00ac*/ 	.short	0x0100
        /*00ae*/ 	.byte	0x08
	.zero		1


	//   ....[3]....
        /*00b0*/ 	.word	0x00000260
        /*00b4*/ 	.word	0x000000ff
        /*00b8*/ 	.word	0x00000028
        /*00bc*/ 	.short	0x0100
        /*00be*/ 	.byte	0x08
	.zero		1


	//   ....[4]....
        /*00c0*/ 	.word	0x00000270
        /*00c4*/ 	.word	0x000000ff
        /*00c8*/ 	.word	0x00000010
        /*00cc*/ 	.short	0x0100
        /*00ce*/ 	.byte	0x08
	.zero		1


	//   ....[5]....
        /*00d0*/ 	.word	0x00000280
        /*00d4*/ 	.word	0x000000ff
        /*00d8*/ 	.word	0x00000030
        /*00dc*/ 	.short	0x0100
        /*00de*/ 	.byte	0x08
	.zero		1


	//   ....[6]....
        /*00e0*/ 	.word	0x00000290
        /*00e4*/ 	.word	0x000000ff
        /*00e8*/ 	.word	0x00000018
        /*00ec*/ 	.short	0x0100
        /*00ee*/ 	.byte	0x08
	.zero		1


	//   ....[7]....
        /*00f0*/ 	.word	0x000002a0
        /*00f4*/ 	.word	0x000000ff
        /*00f8*/ 	.word	0x00000038
        /*00fc*/ 	.short	0x0100
        /*00fe*/ 	.byte	0x08
	.zero		1


	//   ....[8]....
        /*0100*/ 	.word	0x00000560
        /*0104*/ 	.word	0x000000ff
        /*0108*/ 	.word	0x00000050
        /*010c*/ 	.short	0x0100
        /*010e*/ 	.byte	0x08
	.zero		1


	//   ....[9]....
        /*0110*/ 	.word	0x000005c0
        /*0114*/ 	.word	0x000000ff
        /*0118*/ 	.word	0x00000058
        /*011c*/ 	.short	0x0100
        /*011e*/ 	.byte	0x08
	.zero		1


	//   ....[10]....
        /*0120*/ 	.word	0x00001430
        /*0124*/ 	.word	0x00000003
        /*0128*/ 	.word	0x00000000
        /*012c*/ 	.short	0x010a
        /*012e*/ 	.byte	0x3f
	.zero		1


	//   ....[11]....
        /*0130*/ 	.word	0x00001490
        /*0134*/ 	.word	0x00000003
        /*0138*/ 	.word	0x00000000
        /*013c*/ 	.short	0x010a
        /*013e*/ 	.byte	0x3f
	.zero		1


	//   ....[12]....
        /*0140*/ 	.word	0x000017e0
        /*0144*/ 	.word	0x000000ff
        /*0148*/ 	.word	0x00000000
        /*014c*/ 	.short	0x010a
        /*014e*/ 	.byte	0x07
	.zero		1


	//   ....[13]....
        /*0150*/ 	.word	0x00001820
        /*0154*/ 	.word	0x000000ff
        /*0158*/ 	.word	0x00000000
        /*015c*/ 	.short	0x010a
        /*015e*/ 	.byte	0x07
	.zero		1


	//   ....[14]....
        /*0160*/ 	.word	0x00001a80
        /*0164*/ 	.word	0x000000ff
        /*0168*/ 	.word	0x00000000
        /*016c*/ 	.short	0x0101
        /*016e*/ 	.byte	0x07
	.zero		1


	//   ....[15]....
        /*0170*/ 	.word	0x00001c40
        /*0174*/ 	.word	0x000000ff
        /*0178*/ 	.word	0x00000000
        /*017c*/ 	.short	0x0101
        /*017e*/ 	.byte	0x04
	.zero		1


	//   ....[16]....
        /*0180*/ 	.word	0x00006df0
        /*0184*/ 	.word	0x0000000e
        /*0188*/ 	.word	0x00000020
        /*018c*/ 	.short	0x010a
        /*018e*/ 	.byte	0x3f
	.zero		1


	//   ....[17]....
        /*0190*/ 	.word	0x00007190
        /*0194*/ 	.word	0x00000005
        /*0198*/ 	.word	0x00000058
        /*019c*/ 	.short	0x0101
        /*019e*/ 	.byte	0x3f
	.zero		1


	//   ....[18]....
        /*01a0*/ 	.word	0x000078a0
        /*01a4*/ 	.word	0x00000007
        /*01a8*/ 	.word	0x00000000
        /*01ac*/ 	.short	0x010a
        /*01ae*/ 	.byte	0x3f
	.zero		1


	//   ....[19]....
        /*01b0*/ 	.word	0x00007920
        /*01b4*/ 	.word	0x00000008
        /*01b8*/ 	.word	0x00000000
        /*01bc*/ 	.short	0x010a
        /*01be*/ 	.byte	0x3f
	.zero		1


	//   ....[20]....
        /*01c0*/ 	.word	0x000079b0
        /*01c4*/ 	.word	0x0000000b
        /*01c8*/ 	.word	0x00000000
        /*01cc*/ 	.short	0x010a
        /*01ce*/ 	.byte	0x3f
	.zero		1


	//   ....[21]....
        /*01d0*/ 	.word	0x00007a40
        /*01d4*/ 	.word	0x00000003
        /*01d8*/ 	.word	0x00000000
        /*01dc*/ 	.short	0x010a
        /*01de*/ 	.byte	0x3f
	.zero		1


	//   ....[22]....
        /*01e0*/ 	.word	0x00007aa0
        /*01e4*/ 	.word	0x00000003
        /*01e8*/ 	.word	0x00000000
        /*01ec*/ 	.short	0x010a
        /*01ee*/ 	.byte	0x3f
	.zero		1


	//   ....[23]....
        /*01f0*/ 	.word	0x00007b00
        /*01f4*/ 	.word	0x00000004
        /*01f8*/ 	.word	0x00000000
        /*01fc*/ 	.short	0x010a
        /*01fe*/ 	.byte	0x3f
	.zero		1


	//   ....[24]....
        /*0200*/ 	.word	0x00007bd0
        /*0204*/ 	.word	0x0000000e
        /*0208*/ 	.word	0x00000020
        /*020c*/ 	.short	0x010a
        /*020e*/ 	.byte	0x3f
	.zero		1


	//   ....[25]....
        /*0210*/ 	.word	0x00007ca0
        /*0214*/ 	.word	0x00000007
        /*0218*/ 	.word	0x00000000
        /*021c*/ 	.short	0x010a
        /*021e*/ 	.byte	0x3f
	.zero		1


	//   ....[26]....
        /*0220*/ 	.word	0x00007cf0
        /*0224*/ 	.word	0x00000008
        /*0228*/ 	.word	0x00000000
        /*022c*/ 	.short	0x010a
        /*022e*/ 	.byte	0x3f
	.zero		1


	//   ....[27]....
        /*0230*/ 	.word	0x00007d40
        /*0234*/ 	.word	0x0000000b
        /*0238*/ 	.word	0x00000000
        /*023c*/ 	.short	0x010a
        /*023e*/ 	.byte	0x3f
	.zero		1


	//----- nvinfo : EIATTR_NUM_MBARRIERS
	.align		4
.L_35:
        /*0240*/ 	.byte	0x03, 0x38
        /*0242*/ 	.short	0x000a


	//----- nvinfo : EIATTR_EXIT_INSTR_OFFSETS
	.align		4
        /*0244*/ 	.byte	0x04, 0x1c
        /*0246*/ 	.short	(.L_37 - .L_36)


	//   ....[0]....
.L_36:
        /*0248*/ 	.word	0x00000660


	//   ....[1]....
        /*024c*/ 	.word	0x00000f20


	//   ....[2]....
        /*0250*/ 	.word	0x000064d0


	//   ....[3]....
        /*0254*/ 	.word	0x00006b00


	//   ....[4]....
        /*0258*/ 	.word	0x00007a90


	//----- nvinfo : EIATTR_MAX_THREADS
	.align		4
.L_37:
        /*025c*/ 	.byte	0x04, 0x05
        /*025e*/ 	.short	(.L_39 - .L_38)
.L_38:
        /*0260*/ 	.word	0x00000180
        /*0264*/ 	.word	0x00000001
        /*0268*/ 	.word	0x00000001


	//----- nvinfo : EIATTR_CRS_STACK_SIZE
	.align		4
.L_39:
        /*026c*/ 	.byte	0x04, 0x1e
        /*026e*/ 	.short	(.L_41 - .L_40)
.L_40:
        /*0270*/ 	.word	0x00000000


	//----- nvinfo : EIATTR_CBANK_PARAM_SIZE
	.align		4
.L_41:
        /*0274*/ 	.byte	0x03, 0x19
        /*0276*/ 	.short	0x0470


	//----- nvinfo : EIATTR_PARAM_CBANK
	.align		4
        /*0278*/ 	.byte	0x04, 0x0a
        /*027a*/ 	.short	(.L_43 - .L_42)
	.align		4
.L_42:
        /*027c*/ 	.word	index@(.nv.constant0._ZN7cutlass13device_kernelINS_4gemm6kernel13GemmUniversalIN4cute5tupleIJiiiiEEENS1_10collective13CollectiveMmaINS1_34MainloopSm90TmaGmmaWarpSpecializedILi4ENS5_IJNS4_1CILi1EEESB_SB_EEENS1_35KernelTmaWarpSpecializedCooperativeEEENS5_IJNSA_ILi128EEESF_NSA_ILi64EEEEEENS_10bfloat16_tENS5_IJlSB_lEEESI_SJ_NS4_8TiledMMAINS4_8MMA_AtomIJNS4_4SM904GMMA28MMA_64x128x16_F32BF16BF16_SSILNSN_5MajorE0ELSP_0ELNSN_7ScaleInE1ELSQ_1EEEEEENS4_6LayoutINS5_IJNSA_ILi2EEESB_SB_EEENS5_IJSB_NSA_ILi0EEESW_EEEEENS5_IJNS4_10UnderscoreESZ_SZ_EEEEENS4_13SM90_TMA_LOADENS4_14ComposedLayoutINS4_7SwizzleILi3ELi4ELi3EEENS4_18smem_ptr_flag_bitsILi16EEENST_INS5_IJNSA_ILi8EEESG_EEENS5_IJSG_SB_EEEEEEEvNS4_8identityES12_S1C_vS1D_EENS_8epilogue10collective6detail29Sm90TmaWarpSpecializedAdapterINS1G_15DefaultEpilogueISI_SJ_SJ_NS1F_6thread17LinearCombinationISI_Li1EffLNS1K_9ScaleType4KindE0ELNS_15FloatRoundStyleE2ESI_EENS1_15EpilogueDefaultEEEEEvvEEEEvNT_6ParamsE)
        /*0280*/ 	.short	0x0210
        /*0282*/ 	.short	0x0470


	//----- nvinfo : EIATTR_SW_WAR
	.align		4
.L_43:
        /*0284*/ 	.byte	0x04, 0x36
        /*0286*/ 	.short	(.L_45 - .L_44)
.L_44:
        /*0288*/ 	.word	0x00000008
.L_45:


//--------------------- .nv.callgraph             --------------------------
	.section	.nv.callgraph,"",@"SHT_CUDA_CALLGRAPH"
	.align	4
	.sectionentsize	8
	.align		4
        /*0000*/ 	.word	0x00000000
	.align		4
        /*0004*/ 	.word	0xffffffff
	.align		4
        /*0008*/ 	.word	index@(_ZN7cutlass13device_kernelINS_4gemm6kernel13GemmUniversalIN4cute5tupleIJiiiiEEENS1_10collective13CollectiveMmaINS1_34MainloopSm90TmaGmmaWarpSpecializedILi4ENS5_IJNS4_1CILi1EEESB_SB_EEENS1_35KernelTmaWarpSpecializedCooperativeEEENS5_IJNSA_ILi128EEESF_NSA_ILi64EEEEEENS_10bfloat16_tENS5_IJlSB_lEEESI_SJ_NS4_8TiledMMAINS4_8MMA_AtomIJNS4_4SM904GMMA28MMA_64x128x16_F32BF16BF16_SSILNSN_5MajorE0ELSP_0ELNSN_7ScaleInE1ELSQ_1EEEEEENS4_6LayoutINS5_IJNSA_ILi2EEESB_SB_EEENS5_IJSB_NSA_ILi0EEESW_EEEEENS5_IJNS4_10UnderscoreESZ_SZ_EEEEENS4_13SM90_TMA_LOADENS4_14ComposedLayoutINS4_7SwizzleILi3ELi4ELi3EEENS4_18smem_ptr_flag_bitsILi16EEENST_INS5_IJNSA_ILi8EEESG_EEENS5_IJSG_SB_EEEEEEEvNS4_8identityES12_S1C_vS1D_EENS_8epilogue10collective6detail29Sm90TmaWarpSpecializedAdapterINS1G_15DefaultEpilogueISI_SJ_SJ_NS1F_6thread17LinearCombinationISI_Li1EffLNS1K_9ScaleType4KindE0ELNS_15FloatRoundStyleE2ESI_EENS1_15EpilogueDefaultEEEEEvvEEEEvNT_6ParamsE)
	.align		4
        /*000c*/ 	.word	index@(__assertfail)
	.align		4
        /*0010*/ 	.word	0x00000000
	.align		4
        /*0014*/ 	.word	0xfffffffe
	.align		4
        /*0018*/ 	.word	0x00000000
	.align		4
        /*001c*/ 	.word	0xfffffffd
	.align		4
        /*0020*/ 	.word	0x00000000
	.align		4
        /*0024*/ 	.word	0xfffffffc


//--------------------- .nv.constant4             --------------------------
	.section	.nv.constant4,"a",@progbits
	.align	8
	.align		8
.nv.constant4:
        /*0000*/ 	.dword	__assertfail
	.align		8
        /*0008*/ 	.dword	__unnamed_1
	.align		8
        /*0010*/ 	.dword	_ZN40_INTERNAL_f4e89242_4_k_cu_e1cb24da_224174cuda3std3__45__cpo5beginE
	.align		8
        /*0018*/ 	.dword	_ZN40_INTERNAL_f4e89242_4_k_cu_e1cb24da_224174cuda3std3__45__cpo3endE
	.align		8
        /*0020*/ 	.dword	_ZN40_INTERNAL_f4e89242_4_k_cu_e1cb24da_224174cuda3std3__45__cpo6cbeginE
	.align		8
        /*0028*/ 	.dword	_ZN40_INTERNAL_f4e89242_4_k_cu_e1cb24da_224174cuda3std3__45__cpo4cendE
	.align		8
        /*0030*/ 	.dword	_ZN40_INTERNAL_f4e89242_4_k_cu_e1cb24da_224174cuda3std3__442_GLOBAL__N__f4e89242_4_k_cu_e1cb24da_224176ignoreE
	.align		8
        /*0038*/ 	.dword	_ZN40_INTERNAL_f4e89242_4_k_cu_e1cb24da_224174cuda3std3__419piecewise_constructE
	.align		8
        /*0040*/ 	.dword	_ZN40_INTERNAL_f4e89242_4_k_cu_e1cb24da_224174cuda3std3__48in_placeE
	.align		8
        /*0048*/ 	.dword	_ZN40_INTERNAL_f4e89242_4_k_cu_e1cb24da_224174cuda3std6ranges3__45__cpo4swapE
	.align		8
        /*0050*/ 	.dword	_ZN40_INTERNAL_f4e89242_4_k_cu_e1cb24da_224174cuda3std6ranges3__45__cpo9iter_moveE
	.align		8
        /*0058*/ 	.dword	_ZN40_INTERNAL_f4e89242_4_k_cu_e1cb24da_224174cute7productE
	.align		8
        /*0060*/ 	.dword	_ZN40_INTERNAL_f4e89242_4_k_cu_e1cb24da_224174cute1_E
	.align		8
        /*0068*/ 	.dword	$str$22
	.align		8
        /*0070*/ 	.dword	$str$23


//--------------------- .text._ZN7cutlass13device_kernelINS_4gemm6kernel13GemmUniversalIN4cute5tupleIJiiiiEEENS1_10collective13CollectiveMmaINS1_34MainloopSm90TmaGmmaWarpSpecializedILi4ENS5_IJNS4_1CILi1EEESB_SB_EEENS1_35KernelTmaWarpSpecializedCooperativeEEENS5_IJNSA_ILi128EEESF_NSA_ILi64EEEEEENS_10bfloat16_tENS5_IJlSB_lEEESI_SJ_NS4_8TiledMMAINS4_8MMA_AtomIJNS4_4SM904GMMA28MMA_64x128x16_F32BF16BF16_SSILNSN_5MajorE0ELSP_0ELNSN_7ScaleInE1ELSQ_1EEEEEENS4_6LayoutINS5_IJNSA_ILi2EEESB_SB_EEENS5_IJSB_NSA_ILi0EEESW_EEEEENS5_IJNS4_10UnderscoreESZ_SZ_EEEEENS4_13SM90_TMA_LOADENS4_14ComposedLayoutINS4_7SwizzleILi3ELi4ELi3EEENS4_18smem_ptr_flag_bitsILi16EEENST_INS5_IJNSA_ILi8EEESG_EEENS5_IJSG_SB_EEEEEEEvNS4_8identityES12_S1C_vS1D_EENS_8epilogue10collective6detail29Sm90TmaWarpSpecializedAdapterINS1G_15DefaultEpilogueISI_SJ_SJ_NS1F_6thread17LinearCombinationISI_Li1EffLNS1K_9ScaleType4KindE0ELNS_15FloatRoundStyleE2ESI_EENS1_15EpilogueDefaultEEEEEvvEEEEvNT_6ParamsE --------------------------
	.section	.text._ZN7cutlass13device_kernelINS_4gemm6kernel13GemmUniversalIN4cute5tupleIJiiiiEEENS1_10collective13CollectiveMmaINS1_34MainloopSm90TmaGmmaWarpSpecializedILi4ENS5_IJNS4_1CILi1EEESB_SB_EEENS1_35KernelTmaWarpSpecializedCooperativeEEENS5_IJNSA_ILi128EEESF_NSA_ILi64EEEEEENS_10bfloat16_tENS5_IJlSB_lEEESI_SJ_NS4_8TiledMMAINS4_8MMA_AtomIJNS4_4SM904GMMA28MMA_64x128x16_F32BF16BF16_SSILNSN_5MajorE0ELSP_0ELNSN_7ScaleInE1ELSQ_1EEEEEENS4_6LayoutINS5_IJNSA_ILi2EEESB_SB_EEENS5_IJSB_NSA_ILi0EEESW_EEEEENS5_IJNS4_10UnderscoreESZ_SZ_EEEEENS4_13SM90_TMA_LOADENS4_14ComposedLayoutINS4_7SwizzleILi3ELi4ELi3EEENS4_18smem_ptr_flag_bitsILi16EEENST_INS5_IJNSA_ILi8EEESG_EEENS5_IJSG_SB_EEEEEEEvNS4_8identityES12_S1C_vS1D_EENS_8epilogue10collective6detail29Sm90TmaWarpSpecializedAdapterINS1G_15DefaultEpilogueISI_SJ_SJ_NS1F_6thread17LinearCombinationISI_Li1EffLNS1K_9ScaleType4KindE0ELNS_15FloatRoundStyleE2ESI_EENS1_15EpilogueDefaultEEEEEvvEEEEvNT_6ParamsE,"ax",@progbits
	.align	128
.text._ZN7cutlass13device_kernelINS_4gemm6kernel13GemmUniversalIN4cute5tupleIJiiiiEEENS1_10collective13CollectiveMmaINS1_34MainloopSm90TmaGmmaWarpSpecializedILi4ENS5_IJNS4_1CILi1EEESB_SB_EEENS1_35KernelTmaWarpSpecializedCooperativeEEENS5_IJNSA_ILi128EEESF_NSA_ILi64EEEEEENS_10bfloat16_tENS5_IJlSB_lEEESI_SJ_NS4_8TiledMMAINS4_8MMA_AtomIJNS4_4SM904GMMA28MMA_64x128x16_F32BF16BF16_SSILNSN_5MajorE0ELSP_0ELNSN_7ScaleInE1ELSQ_1EEEEEENS4_6LayoutINS5_IJNSA_ILi2EEESB_SB_EEENS5_IJSB_NSA_ILi0EEESW_EEEEENS5_IJNS4_10UnderscoreESZ_SZ_EEEEENS4_13SM90_TMA_LOADENS4_14ComposedLayoutINS4_7SwizzleILi3ELi4ELi3EEENS4_18smem_ptr_flag_bitsILi16EEENST_INS5_IJNSA_ILi8EEESG_EEENS5_IJSG_SB_EEEEEEEvNS4_8identityES12_S1C_vS1D_EENS_8epilogue10collective6detail29Sm90TmaWarpSpecializedAdapterINS1G_15DefaultEpilogueISI_SJ_SJ_NS1F_6thread17LinearCombinationISI_Li1EffLNS1K_9ScaleType4KindE0ELNS_15FloatRoundStyleE2ESI_EENS1_15EpilogueDefaultEEEEEvvEEEEvNT_6ParamsE:
        .type           _ZN7cutlass13device_kernelINS_4gemm6kernel13GemmUniversalIN4cute5tupleIJiiiiEEENS1_10collective13CollectiveMmaINS1_34MainloopSm90TmaGmmaWarpSpecializedILi4ENS5_IJNS4_1CILi1EEESB_SB_EEENS1_35KernelTmaWarpSpecializedCooperativeEEENS5_IJNSA_ILi128EEESF_NSA_ILi64EEEEEENS_10bfloat16_tENS5_IJlSB_lEEESI_SJ_NS4_8TiledMMAINS4_8MMA_AtomIJNS4_4SM904GMMA28MMA_64x128x16_F32BF16BF16_SSILNSN_5MajorE0ELSP_0ELNSN_7ScaleInE1ELSQ_1EEEEEENS4_6LayoutINS5_IJNSA_ILi2EEESB_SB_EEENS5_IJSB_NSA_ILi0EEESW_EEEEENS5_IJNS4_10UnderscoreESZ_SZ_EEEEENS4_13SM90_TMA_LOADENS4_14ComposedLayoutINS4_7SwizzleILi3ELi4ELi3EEENS4_18smem_ptr_flag_bitsILi16EEENST_INS5_IJNSA_ILi8EEESG_EEENS5_IJSG_SB_EEEEEEEvNS4_8identityES12_S1C_vS1D_EENS_8epilogue10collective6detail29Sm90TmaWarpSpecializedAdapterINS1G_15DefaultEpilogueISI_SJ_SJ_NS1F_6thread17LinearCombinationISI_Li1EffLNS1K_9ScaleType4KindE0ELNS_15FloatRoundStyleE2ESI_EENS1_15EpilogueDefaultEEEEEvvEEEEvNT_6ParamsE,@function
        .size           _ZN7cutlass13device_kernelINS_4gemm6kernel13GemmUniversalIN4cute5tupleIJiiiiEEENS1_10collective13CollectiveMmaINS1_34MainloopSm90TmaGmmaWarpSpecializedILi4ENS5_IJNS4_1CILi1EEESB_SB_EEENS1_35KernelTmaWarpSpecializedCooperativeEEENS5_IJNSA_ILi128EEESF_NSA_ILi64EEEEEENS_10bfloat16_tENS5_IJlSB_lEEESI_SJ_NS4_8TiledMMAINS4_8MMA_AtomIJNS4_4SM904GMMA28MMA_64x128x16_F32BF16BF16_SSILNSN_5MajorE0ELSP_0ELNSN_7ScaleInE1ELSQ_1EEEEEENS4_6LayoutINS5_IJNSA_ILi2EEESB_SB_EEENS5_IJSB_NSA_ILi0EEESW_EEEEENS5_IJNS4_10UnderscoreESZ_SZ_EEEEENS4_13SM90_TMA_LOADENS4_14ComposedLayoutINS4_7SwizzleILi3ELi4ELi3EEENS4_18smem_ptr_flag_bitsILi16EEENST_INS5_IJNSA_ILi8EEESG_EEENS5_IJSG_SB_EEEEEEEvNS4_8identityES12_S1C_vS1D_EENS_8epilogue10collective6detail29Sm90TmaWarpSpecializedAdapterINS1G_15DefaultEpilogueISI_SJ_SJ_NS1F_6thread17LinearCombinationISI_Li1EffLNS1K_9ScaleType4KindE0ELNS_15FloatRoundStyleE2ESI_EENS1_15EpilogueDefaultEEEEEvvEEEEvNT_6ParamsE,(.L_x_194 - _ZN7cutlass13device_kernelINS_4gemm6kernel13GemmUniversalIN4cute5tupleIJiiiiEEENS1_10collective13CollectiveMmaINS1_34MainloopSm90TmaGmmaWarpSpecializedILi4ENS5_IJNS4_1CILi1EEESB_SB_EEENS1_35KernelTmaWarpSpecializedCooperativeEEENS5_IJNSA_ILi128EEESF_NSA_ILi64EEEEEENS_10bfloat16_tENS5_IJlSB_lEEESI_SJ_NS4_8TiledMMAINS4_8MMA_AtomIJNS4_4SM904GMMA28MMA_64x128x16_F32BF16BF16_SSILNSN_5MajorE0ELSP_0ELNSN_7ScaleInE1ELSQ_1EEEEEENS4_6LayoutINS5_IJNSA_ILi2EEESB_SB_EEENS5_IJSB_NSA_ILi0EEESW_EEEEENS5_IJNS4_10UnderscoreESZ_SZ_EEEEENS4_13SM90_TMA_LOADENS4_14ComposedLayoutINS4_7SwizzleILi3ELi4ELi3EEENS4_18smem_ptr_flag_bitsILi16EEENST_INS5_IJNSA_ILi8EEESG_EEENS5_IJSG_SB_EEEEEEEvNS4_8identityES12_S1C_vS1D_EENS_8epilogue10collective6detail29Sm90TmaWarpSpecializedAdapterINS1G_15DefaultEpilogueISI_SJ_SJ_NS1F_6thread17LinearCombinationISI_Li1EffLNS1K_9ScaleType4KindE0ELNS_15FloatRoundStyleE2ESI_EENS1_15EpilogueDefaultEEEEEvvEEEEvNT_6ParamsE)
        .other          _ZN7cutlass13device_kernelINS_4gemm6kernel13GemmUniversalIN4cute5tupleIJiiiiEEENS1_10collective13CollectiveMmaINS1_34MainloopSm90TmaGmmaWarpSpecializedILi4ENS5_IJNS4_1CILi1EEESB_SB_EEENS1_35KernelTmaWarpSpecializedCooperativeEEENS5_IJNSA_ILi128EEESF_NSA_ILi64EEEEEENS_10bfloat16_tENS5_IJlSB_lEEESI_SJ_NS4_8TiledMMAINS4_8MMA_AtomIJNS4_4SM904GMMA28MMA_64x128x16_F32BF16BF16_SSILNSN_5MajorE0ELSP_0ELNSN_7ScaleInE1ELSQ_1EEEEEENS4_6LayoutINS5_IJNSA_ILi2EEESB_SB_EEENS5_IJSB_NSA_ILi0EEESW_EEEEENS5_IJNS4_10UnderscoreESZ_SZ_EEEEENS4_13SM90_TMA_LOADENS4_14ComposedLayoutINS4_7SwizzleILi3ELi4ELi3EEENS4_18smem_ptr_flag_bitsILi16EEENST_INS5_IJNSA_ILi8EEESG_EEENS5_IJSG_SB_EEEEEEEvNS4_8identityES12_S1C_vS1D_EENS_8epilogue10collective6detail29Sm90TmaWarpSpecializedAdapterINS1G_15DefaultEpilogueISI_SJ_SJ_NS1F_6thread17LinearCombinationISI_Li1EffLNS1K_9ScaleType4KindE0ELNS_15FloatRoundStyleE2ESI_EENS1_15EpilogueDefaultEEEEEvvEEEEvNT_6ParamsE,@"STO_CUDA_ENTRY STV_DEFAULT"
_ZN7cutlass13device_kernelINS_4gemm6kernel13GemmUniversalIN4cute5tupleIJiiiiEEENS1_10collective13CollectiveMmaINS1_34MainloopSm90TmaGmmaWarpSpecializedILi4ENS5_IJNS4_1CILi1EEESB_SB_EEENS1_35KernelTmaWarpSpecializedCooperativeEEENS5_IJNSA_ILi128EEESF_NSA_ILi64EEEEEENS_10bfloat16_tENS5_IJlSB_lEEESI_SJ_NS4_8TiledMMAINS4_8MMA_AtomIJNS4_4SM904GMMA28MMA_64x128x16_F32BF16BF16_SSILNSN_5MajorE0ELSP_0ELNSN_7ScaleInE1ELSQ_1EEEEEENS4_6LayoutINS5_IJNSA_ILi2EEESB_SB_EEENS5_IJSB_NSA_ILi0EEESW_EEEEENS5_IJNS4_10UnderscoreESZ_SZ_EEEEENS4_13SM90_TMA_LOADENS4_14ComposedLayoutINS4_7SwizzleILi3ELi4ELi3EEENS4_18smem_ptr_flag_bitsILi16EEENST_INS5_IJNSA_ILi8EEESG_EEENS5_IJSG_SB_EEEEEEEvNS4_8identityES12_S1C_vS1D_EENS_8epilogue10collective6detail29Sm90TmaWarpSpecializedAdapterINS1G_15DefaultEpilogueISI_SJ_SJ_NS1F_6thread17LinearCombinationISI_Li1EffLNS1K_9ScaleType4KindE0ELNS_15FloatRoundStyleE2ESI_EENS1_15EpilogueDefaultEEEEEvvEEEEvNT_6ParamsE:
[----:B------:R-:W0:Y:S01]  /*0000*/  LDC R1, c[0x0][0x28] ;  /* 0x00000a00ff017b82 */ /* 0x000e220000000800 */
[----:B------:R-:W1:Y:S01]  /*0010*/  S2R R4, SR_TID.X ;  /* 0x0000000000047919 */ /* 0x000e620000002100 */
[----:B------:R-:W-:Y:S01]  /*0020*/  ELECT P0, URZ, PT ;  /* 0x00000000003f782f */ /* 0x000fe20003800000 */
[----:B------:R-:W-:Y:S01]  /*0030*/  BSSY B0, `(.L_x_0) ;  /* 0x000000f000007945 */ /* 0x000fe20003800000 */
[--C-:B-1----:R-:W-:Y:S02]  /*0040*/  SHF.R.U32.HI R0, RZ, 0x5, R4.reuse ;  /* 0x00000005ff007819 */ /* 0x102fe40000011604 */
[----:B------:R-:W-:-:S03]  /*0050*/  SHF.R.U32.HI R14, RZ, 0x7, R4 ;  /* 0x00000007ff0e7819 */ /* 0x000fc60000011604 */
[----:B------:R-:W1:Y:S04]  /*0060*/  SHFL.IDX PT, R5, R0, RZ, 0x1f ;  /* 0x00001fff00057589 */ /* 0x000e6800000e0000 */
[----:B------:R2:W3:Y:S01]  /*0070*/  SHFL.IDX PT, R10, R14, RZ, 0x1f ;  /* 0x00001fff0e0a7589 */ /* 0x0004e200000e0000 */
[----:B-1----:R-:W-:-:S13]  /*0080*/  ISETP.NE.OR P0, PT, R5, RZ, !P0 ;  /* 0x000000ff0500720c */ /* 0x002fda0004705670 */
[----:B0-23--:R-:W-:Y:S05]  /*0090*/  @P0 BRA `(.L_x_1) ;  /* 0x0000000000200947 */ /* 0x00dfea0003800000 */
[----:B------:R-:W-:Y:S02]  /*00a0*/  ULDC.64 UR4, c[0x0][0x198] ;  /* 0x0000660000047ab9 */ /* 0x000fe40000000a00 */
[----:B------:R-:W-:Y:S02]  /*00b0*/  UIADD3 UR6, UP0, UR4, 0xf0, URZ ;  /* 0x000000f004067890 */ /* 0x000fe4000ff1e03f */
[----:B------:R-:W-:Y:S02]  /*00c0*/  UIADD3 UR4, UP1, UR4, 0x1f0, URZ ;  /* 0x000001f004047890 */ /* 0x000fe4000ff3e03f */
[----:B------:R-:W-:Y:S02]  /*00d0*/  UIADD3.X UR7, URZ, UR5, URZ, UP0, !UPT ;  /* 0x000000053f077290 */ /* 0x000fe400087fe43f */
[----:B------:R-:W-:-:S07]  /*00e0*/  UIADD3.X UR5, URZ, UR5, URZ, UP1, !UPT ;  /* 0x000000053f057290 */ /* 0x000fce0008ffe43f */
[----:B------:R0:W-:Y:S02]  /*00f0*/  UTMACCTL.PF [UR6] ;  /* 0x00000000060079b9 */ /* 0x0001e40008040000 */
[----:B------:R0:W-:Y:S02]  /*0100*/  UTMACCTL.PF [UR4] ;  /* 0x00000000040079b9 */ /* 0x0001e40008040000 */
[----:B0-----:R-:W-:Y:S01]  /*0110*/  NOP ;  /* 0x0000000000007918 */ /* 0x001fe20000000000 */
.L_x_1:
[----:B------:R-:W-:Y:S05]  /*0120*/  BSYNC B0 ;  /* 0x0000000000007941 */ /* 0x000fea0003800000 */
.L_x_0:
[----:B------:R-:W0:Y:S02]  /*0130*/  SHFL.IDX PT, R2, R0, RZ, 0x1f ;  /* 0x00001fff00027589 */ /* 0x000e2400000e0000 */
[----:B0-----:R-:W-:-:S13]  /*0140*/  ISETP.NE.AND P0, PT, R2, RZ, PT ;  /* 0x000000ff0200720c */ /* 0x001fda0003f05270 */
[----:B------:R-:W-:Y:S05]  /*0150*/  @P0 BRA `(.L_x_2) ;  /* 0x0000000000580947 */ /* 0x000fea0003800000 */
[----:B------:R-:W0:Y:S01]  /*0160*/  S2UR UR8, SR_CgaCtaId ;  /* 0x00000000000879c3 */ /* 0x000e220000008800 */
[----:B------:R-:W-:Y:S01]  /*0170*/  UMOV UR4, 0x400 ;  /* 0x0000040000047882 */ /* 0x000fe20000000000 */
[----:B------:R-:W-:Y:S01]  /*0180*/  UMOV UR5, 0x1 ;  /* 0x0000000100057882 */ /* 0x000fe20000000000 */
[----:B------:R-:W-:Y:S01]  /*0190*/  UMOV UR6, 0x100 ;  /* 0x0000010000067882 */ /* 0x000fe20000000000 */
[----:B------:R-:W-:Y:S01]  /*01a0*/  ELECT P0, URZ, PT ;  /* 0x00000000003f782f */ /* 0x000fe20003800000 */
[----:B------:R-:W-:-:S04]  /*01b0*/  UIADD3 UR6, -UR6, 0x100000, URZ ;  /* 0x0010000006067890 */ /* 0x000fc8000fffe13f */
[----:B------:R-:W-:Y:S02]  /*01c0*/  USHF.L.U32 UR7, UR6, 0xb, URZ ;  /* 0x0000000b06077899 */ /* 0x000fe4000800063f */
[----:B------:R-:W-:Y:S02]  /*01d0*/  USHF.L.U32 UR6, UR6, 0x1, URZ ;  /* 0x0000000106067899 */ /* 0x000fe4000800063f */
[----:B0-----:R-:W-:Y:S02]  /*01e0*/  ULEA UR8, UR8, UR4, 0x18 ;  /* 0x0000000408087291 */ /* 0x001fe4000f8ec03f */
[----:B------:R-:W-:-:S04]  /*01f0*/  UIADD3 UR4, -UR5, 0x100000, URZ ;  /* 0x0010000005047890 */ /* 0x000fc8000fffe13f */
[----:B------:R-:W-:Y:S02]  /*0200*/  USHF.L.U32 UR5, UR4, 0xb, URZ ;  /* 0x0000000b04057899 */ /* 0x000fe4000800063f */
[----:B------:R-:W-:Y:S01]  /*0210*/  USHF.L.U32 UR4, UR4, 0x1, URZ ;  /* 0x0000000104047899 */ /* 0x000fe2000800063f */
[----:B------:R-:W0:Y:S11]  /*0220*/  FENCE.VIEW.ASYNC.S ;  /* 0x00000000000073c6 */ /* 0x000e360000000000 */
[----:B0-----:R0:W1:Y:S01]  /*0230*/  SYNCS.EXCH.64 URZ, [UR8], UR4 ;  /* 0x00000004083f75b2 */ /* 0x0010620008000100 */
[----:B------:R0:W2:Y:S01]  /*0240*/  SYNCS.EXCH.64 URZ, [UR8+0x20], UR6 ;  /* 0x00002006083f75b2 */ /* 0x0000a20008000100 */
[----:B------:R0:W3:Y:S01]  /*0250*/  SYNCS.EXCH.64 URZ, [UR8+0x8], UR4 ;  /* 0x00000804083f75b2 */ /* 0x0000e20008000100 */
[----:B------:R0:W4:Y:S01]  /*0260*/  SYNCS.EXCH.64 URZ, [UR8+0x28], UR6 ;  /* 0x00002806083f75b2 */ /* 0x0001220008000100 */
[----:B------:R0:W0:Y:S01]  /*0270*/  SYNCS.EXCH.64 URZ, [UR8+0x10], UR4 ;  /* 0x00001004083f75b2 */ /* 0x0000220008000100 */
[----:B------:R0:W0:Y:S01]  /*0280*/  SYNCS.EXCH.64 URZ, [UR8+0x30], UR6 ;  /* 0x00003006083f75b2 */ /* 0x0000220008000100 */
[----:B------:R0:W0:Y:S01]  /*0290*/  SYNCS.EXCH.64 URZ, [UR8+0x18], UR4 ;  /* 0x00001804083f75b2 */ /* 0x0000220008000100 */
[----:B------:R0:W0:Y:S01]  /*02a0*/  SYNCS.EXCH.64 URZ, [UR8+0x38], UR6 ;  /* 0x00003806083f75b2 */ /* 0x0000220008000100 */
[----:B------:R-:W-:Y:S01]  /*02b0*/  NOP ;  /* 0x0000000000007918 */ /* 0x000fe20000000000 */
.L_x_2:
[----:B------:R-:W5:Y:S01]  /*02c0*/  SHFL.IDX PT, R0, R0, RZ, 0x1f ;  /* 0x00001fff00007589 */ /* 0x000f6200000e0000 */
[----:B------:R-:W-:Y:S01]  /*02d0*/  ELECT P0, URZ, PT ;  /* 0x00000000003f782f */ /* 0x000fe20003800000 */
[----:B------:R-:W1:Y:S01]  /*02e0*/  LDC R2, c[0x0][0x65c] ;  /* 0x00019700ff027b82 */ /* 0x000e620000000800 */
[----:B0-----:R-:W-:Y:S01]  /*02f0*/  UMOV UR4, 0x20 ;  /* 0x0000002000047882 */ /* 0x001fe20000000000 */
[----:B------:R-:W0:Y:S01]  /*0300*/  S2R R3, SR_CTAID.Y ;  /* 0x0000000000037919 */ /* 0x000e220000002600 */
[----:B------:R-:W-:Y:S01]  /*0310*/  NOP ;  /* 0x0000000000007918 */ /* 0x000fe20000000000 */
[----:B------:R-:W-:Y:S01]  /*0320*/  ISETP.NE.AND P2, PT, R10, RZ, PT ;  /* 0x000000ff0a00720c */ /* 0x000fe20003f45270 */
[----:B------:R-:W-:Y:S01]  /*0330*/  NOP ;  /* 0x0000000000007918 */ /* 0x000fe20000000000 */
[----:B------:R-:W2:Y:S01]  /*0340*/  S2R R6, SR_CTAID.X ;  /* 0x0000000000067919 */ /* 0x000ea20000002500 */
[----:B------:R-:W-:Y:S01]  /*0350*/  IMAD.MOV.U32 R7, RZ, RZ, RZ ;  /* 0x000000ffff077224 */ /* 0x000fe200078e00ff */
[----:B-----5:R-:W-:-:S02]  /*0360*/  ISETP.NE.OR P0, PT, R0, RZ, !P0 ;  /* 0x000000ff0000720c */ /* 0x020fc40004705670 */
[----:B-1----:R-:W-:-:S04]  /*0370*/  ISETP.NE.AND P3, PT, R2, 0x1, PT ;  /* 0x000000010200780c */ /* 0x002fc80003f65270 */
[----:B------:R-:W-:Y:S02]  /*0380*/  P2R R0, PR, RZ, 0x8 ;  /* 0x00000008ff007803 */ /* 0x000fe40000000000 */
[----:B------:R-:W-:-:S04]  /*0390*/  SHF.R.S32.HI R0, RZ, 0x1f, R5 ;  /* 0x0000001fff007819 */ /* 0x000fc80000011405 */
[----:B------:R-:W-:Y:S01]  /*03a0*/  LEA.HI R0, R0, R5, RZ, 0x2 ;  /* 0x0000000500007211 */ /* 0x000fe200078f10ff */
[----:B------:R-:W-:Y:S01]  /*03b0*/  VOTEU.ALL UP0, P0 ;  /* 0x00000000003f7886 */ /* 0x000fe20000000000 */
[----:B------:R-:W-:Y:S01]  /*03c0*/  VOTEU.ALL UP1, P0 ;  /* 0x00000000003f7886 */ /* 0x000fe20000020000 */
[----:B------:R-:W2:Y:S01]  /*03d0*/  @P3 LDC R17, c[0x0][0x10] ;  /* 0x00000400ff113b82 */ /* 0x000ea20000000800 */
[----:B------:R-:W-:Y:S01]  /*03e0*/  LOP3.LUT R0, R0, 0xfffffffc, RZ, 0xc0, !PT ;  /* 0xfffffffc00007812 */ /* 0x000fe200078ec0ff */
[----:B0-----:R-:W-:Y:S01]  /*03f0*/  @P3 IMAD.MOV.U32 R8, RZ, RZ, R3 ;  /* 0x000000ffff083224 */ /* 0x001fe200078e0003 */
[----:B------:R-:W-:Y:S01]  /*0400*/  @!UP0 UMOV UR6, 0x400 ;  /* 0x0000040000068882 */ /* 0x000fe20000000000 */
[----:B------:R-:W-:-:S04]  /*0410*/  @!UP0 UIADD3 UR4, -UR4, 0x100000, URZ ;  /* 0x0010000004048890 */ /* 0x000fc8000fffe13f */
[----:B------:R-:W-:Y:S02]  /*0420*/  @!UP0 USHF.L.U32 UR5, UR4, 0xb, URZ ;  /* 0x0000000b04058899 */ /* 0x000fe4000800063f */
[----:B------:R-:W-:Y:S01]  /*0430*/  @!UP0 USHF.L.U32 UR4, UR4, 0x1, URZ ;  /* 0x0000000104048899 */ /* 0x000fe2000800063f */
[----:B------:R-:W-:Y:S02]  /*0440*/  @P3 IMAD.MOV.U32 R9, RZ, RZ, RZ ;  /* 0x000000ffff093224 */ /* 0x000fe400078e00ff */
[----:B------:R-:W-:Y:S01]  /*0450*/  IMAD.IADD R0, R5, 0x1, -R0 ;  /* 0x0000000105007824 */ /* 0x000fe200078e0a00 */
[----:B------:R-:W0:Y:S01]  /*0460*/  @!UP0 S2UR UR7, SR_CgaCtaId ;  /* 0x00000000000789c3 */ /* 0x000e220000008800 */
[----:B------:R-:W-:-:S03]  /*0470*/  @P3 IMAD.MOV.U32 R5, RZ, RZ, RZ ;  /* 0x000000ffff053224 */ /* 0x000fc600078e00ff */
[----:B------:R-:W-:-:S04]  /*0480*/  ISETP.NE.AND P1, PT, R0, 0x3, PT ;  /* 0x000000030000780c */ /* 0x000fc80003f25270 */
[----:B------:R-:W1:Y:S01]  /*0490*/  @!P3 LDC R11, c[0x0][0xc] ;  /* 0x00000300ff0bbb82 */ /* 0x000e620000000800 */
[----:B--2---:R-:W-:-:S04]  /*04a0*/  @P3 IMAD.WIDE.U32 R16, R6, R17, R8 ;  /* 0x0000001106103225 */ /* 0x004fc800078e0008 */
[----:B------:R-:W-:Y:S01]  /*04b0*/  @P3 IMAD.IADD R17, R17, 0x1, R5 ;  /* 0x0000000111113824 */ /* 0x000fe200078e0205 */
[----:B------:R-:W-:Y:S01]  /*04c0*/  LOP3.LUT R5, R4, 0x7f, RZ, 0xc0, !PT ;  /* 0x0000007f04057812 */ /* 0x000fe200078ec0ff */
[----:B0-----:R-:W-:Y:S01]  /*04d0*/  @!UP0 ULEA UR8, UR7, UR6, 0x18 ;  /* 0x0000000607088291 */ /* 0x001fe2000f8ec03f */
[----:B------:R-:W-:Y:S02]  /*04e0*/  VOTEU.ALL UP0, P0 ;  /* 0x00000000003f7886 */ /* 0x000fe40000000000 */
[----:B------:R-:W-:Y:S01]  /*04f0*/  ULDC UR6, c[0x0][0xc] ;  /* 0x0000030000067ab9 */ /* 0x000fe20000000800 */
[----:B------:R-:W-:Y:S01]  /*0500*/  ISETP.EQ.OR P0, PT, R0, RZ, !P1 ;  /* 0x000000ff0000720c */ /* 0x000fe20004f02670 */
[----:B------:R-:W-:-:S03]  /*0510*/  ULDC UR7, c[0x0][0x10] ;  /* 0x0000040000077ab9 */ /* 0x000fc60000000800 */
[C---:B------:R-:W-:Y:S01]  /*0520*/  ISETP.EQ.AND P0, PT, R10.reuse, RZ, P0 ;  /* 0x000000ff0a00720c */ /* 0x040fe20000702270 */
[----:B------:R-:W-:Y:S02]  /*0530*/  VIADD R10, R10, 0xffffffff ;  /* 0xffffffff0a0a7836 */ /* 0x000fe40000000000 */
[----:B-1----:R-:W-:Y:S01]  /*0540*/  @!P3 IMAD.WIDE.U32 R8, R11, R3, R6 ;  /* 0x000000030b08b225 */ /* 0x002fe200078e0006 */
[----:B------:R-:W0:Y:S02]  /*0550*/  FENCE.VIEW.ASYNC.S ;  /* 0x00000000000073c6 */ /* 0x000e240000000000 */
[----:B0-----:R-:W3:Y:S01]  /*0560*/  @!UP0 SYNCS.EXCH.64 URZ, [UR8+0x50], UR4 ;  /* 0x00005004083f85b2 */ /* 0x001ee20008000100 */
[----:B------:R-:W-:Y:S02]  /*0570*/  SEL R18, RZ, 0x1, !P0 ;  /* 0x00000001ff127807 */ /* 0x000fe40004000000 */
[----:B------:R-:W-:Y:S01]  /*0580*/  ISETP.GE.U32.AND P1, PT, R10, 0x2, PT ;  /* 0x000000020a00780c */ /* 0x000fe20003f26070 */
[----:B------:R-:W-:-:S02]  /*0590*/  @!P3 IMAD.MOV.U32 R16, RZ, RZ, R8 ;  /* 0x000000ffff10b224 */ /* 0x000fc400078e0008 */
[----:B------:R-:W-:Y:S01]  /*05a0*/  @!P3 IMAD.MOV.U32 R17, RZ, RZ, R9 ;  /* 0x000000ffff11b224 */ /* 0x000fe200078e0009 */
[----:B------:R-:W-:Y:S01]  /*05b0*/  SEL R18, R18, 0x2, P1 ;  /* 0x0000000212127807 */ /* 0x000fe20000800000 */
[----:B------:R0:W3:Y:S01]  /*05c0*/  @!UP1 SYNCS.EXCH.64 URZ, [UR8+0x58], UR4 ;  /* 0x00005804083f95b2 */ /* 0x0000e20008000100 */
[----:B------:R-:W-:Y:S01]  /*05d0*/  NOP ;  /* 0x0000000000007918 */ /* 0x000fe20000000000 */
[----:B0-----:R-:W-:-:S03]  /*05e0*/  UIMAD.WIDE.U32 UR4, UR6, UR7, URZ ;  /* 0x00000007060472a5 */ /* 0x001fc6000f8e003f */
[----:B------:R-:W-:Y:S02]  /*05f0*/  ULDC UR6, c[0x0][0x14] ;  /* 0x0000050000067ab9 */ /* 0x000fe40000000800 */
[----:B------:R-:W-:Y:S02]  /*0600*/  UIMAD.WIDE.U32 UR36, UR4, UR6, URZ ;  /* 0x00000006042472a5 */ /* 0x000fe4000f8e003f */
[----:B------:R-:W-:-:S04]  /*0610*/  UIMAD UR42, UR5, UR6, URZ ;  /* 0x00000006052a72a4 */ /* 0x000fc8000f8e023f */
[----:B------:R-:W-:Y:S01]  /*0620*/  UIADD3 UR42, UR37, UR42, URZ ;  /* 0x0000002a252a7290 */ /* 0x000fe2000fffe03f */
[----:B---34-:R-:W-:Y:S06]  /*0630*/  BAR.SYNC.DEFER_BLOCKING 0x0 ;  /* 0x0000000000007b1d */ /* 0x018fec0000010000 */
[----:B------:R-:W-:Y:S05]  /*0640*/  @!P2 BRA `(.L_x_3) ;  /* 0x0000005c00a4a947 */ /* 0x000fea0003800000 */
[----:B------:R-:W-:-:S13]  /*0650*/  ISETP.GT.U32.AND P0, PT, R10, 0x1, PT ;  /* 0x000000010a00780c */ /* 0x000fda0003f04070 */
[----:B------:R-:W-:Y:S05]  /*0660*/  @P0 EXIT ;  /* 0x000000000000094d */ /* 0x000fea0003800000 */
[----:B------:R-:W-:Y:S01]  /*0670*/  ULDC.64 UR4, c[0x0][0x650] ;  /* 0x0001940000047ab9 */ /* 0x000fe20000000a00 */
[----:B------:R-:W-:Y:S01]  /*0680*/  PRMT R0, RZ, 0x7610, R0 ;  /* 0x00007610ff007816 */ /* 0x000fe20000000000 */
[----:B------:R-:W-:Y:S01]  /*0690*/  IMAD.MOV.U32 R101, RZ, RZ, -0x1 ;  /* 0xffffffffff657424 */ /* 0x000fe200078e00ff */
[----:B------:R-:W-:Y:S01]  /*06a0*/  ISETP.GE.U32.AND P0, PT, R16, UR4, PT ;  /* 0x0000000410007c0c */ /* 0x000fe2000bf06070 */
[----:B------:R-:W-:Y:S02]  /*06b0*/  IMAD.MOV.U32 R100, RZ, RZ, -0x1 ;  /* 0xffffffffff647424 */ /* 0x000fe400078e00ff */
[----:B------:R-:W-:Y:S01]  /*06c0*/  IMAD.MOV.U32 R99, RZ, RZ, -0x1 ;  /* 0xffffffffff637424 */ /* 0x000fe200078e00ff */
[----:B------:R-:W-:-:S13]  /*06d0*/  ISETP.GE.U32.AND.EX P0, PT, R17, UR5, PT, P0 ;  /* 0x0000000511007c0c */ /* 0x000fda000bf06100 */
[----:B------:R-:W-:Y:S05]  /*06e0*/  @P0 BRA `(.L_x_4) ;  /* 0x0000000400540947 */ /* 0x000fea0003800000 */
[----:B------:R-:W0:Y:S01]  /*06f0*/  LDC.64 R20, c[0x0][0x628] ;  /* 0x00018a00ff147b82 */ /* 0x000e220000000a00 */
[----:B------:R-:W-:Y:S02]  /*0700*/  IMAD.MOV.U32 R8, RZ, RZ, R16 ;  /* 0x000000ffff087224 */ /* 0x000fe400078e0010 */
[----:B------:R-:W-:-:S05]  /*0710*/  IMAD.MOV.U32 R9, RZ, RZ, R17 ;  /* 0x000000ffff097224 */ /* 0x000fca00078e0011 */
[----:B------:R-:W1:Y:S08]  /*0720*/  LDC R0, c[0x0][0x630] ;  /* 0x00018c00ff007b82 */ /* 0x000e700000000800 */
[----:B------:R-:W2:Y:S01]  /*0730*/  LDC.64 R22, c[0x0][0x620] ;  /* 0x00018800ff167b82 */ /* 0x000ea20000000a00 */
[----:B0-----:R-:W-:-:S04]  /*0740*/  ISETP.NE.U32.AND P0, PT, R20, RZ, PT ;  /* 0x000000ff1400720c */ /* 0x001fc80003f05070 */
[----:B------:R-:W-:-:S13]  /*0750*/  ISETP.NE.AND.EX P0, PT, R21, RZ, PT, P0 ;  /* 0x000000ff1500720c */ /* 0x000fda0003f05300 */
[----:B-12---:R-:W-:Y:S05]  /*0760*/  @!P0 BRA `(.L_x_5) ;  /* 0x0000000000288947 */ /* 0x006fea0003800000 */
[----:B------:R-:W0:Y:S02]  /*0770*/  LDC R13, c[0x0][0x634] ;  /* 0x00018d00ff0d7b82 */ /* 0x000e240000000800 */
[----:B0-----:R-:W-:-:S05]  /*0780*/  IADD3 R13, P0, R16, R13, RZ ;  /* 0x0000000d100d7210 */ /* 0x001fca0007f1e0ff */
[----:B------:R-:W-:-:S04]  /*0790*/  IMAD.X R15, RZ, RZ, R17, P0 ;  /* 0x000000ffff0f7224 */ /* 0x000fc800000e0611 */
[----:B------:R-:W-:-:S04]  /*07a0*/  IMAD.WIDE.U32 R8, R15, R20, RZ ;  /* 0x000000140f087225 */ /* 0x000fc800078e00ff */
[----:B------:R-:W-:-:S04]  /*07b0*/  IMAD.WIDE.U32 R10, P0, R13, R21, R8 ;  /* 0x000000150d0a7225 */ /* 0x000fc80007800008 */
[----:B------:R-:W-:-:S04]  /*07c0*/  IMAD.WIDE.U32 R8, R13, R20, RZ ;  /* 0x000000140d087225 */ /* 0x000fc800078e00ff */
[----:B------:R-:W-:Y:S01]  /*07d0*/  IMAD.X R13, RZ, RZ, RZ, P0 ;  /* 0x000000ffff0d7224 */ /* 0x000fe200000e06ff */
[----:B------:R-:W-:Y:S01]  /*07e0*/  IADD3 RZ, P0, R9, R10, RZ ;  /* 0x0000000a09ff7210 */ /* 0x000fe20007f1e0ff */
[----:B------:R-:W-:-:S04]  /*07f0*/  IMAD.MOV.U32 R12, RZ, RZ, R11 ;  /* 0x000000ffff0c7224 */ /* 0x000fc800078e000b */
[----:B------:R-:W-:-:S08]  /*0800*/  IMAD.WIDE.U32.X R8, R15, R21, R12, P0 ;  /* 0x000000150f087225 */ /* 0x000fd000000e040c */
.L_x_5:
[-CC-:B------:R-:W-:Y:S01]  /*0810*/  SHF.R.U64 R99, R8, R0.reuse, R9.reuse ;  /* 0x0000000008637219 */ /* 0x180fe20000001209 */
[----:B------:R-:W0:Y:S01]  /*0820*/  LDC R12, c[0x0][0x618] ;  /* 0x00018600ff0c7b82 */ /* 0x000e220000000800 */
[----:B------:R-:W-:Y:S01]  /*0830*/  SHF.R.U32.HI R7, RZ, R0, R9 ;  /* 0x00000000ff077219 */ /* 0x000fe20000011609 */
[----:B------:R-:W-:Y:S01]  /*0840*/  ULDC UR4, c[0x0][0x150] ;  /* 0x0000540000047ab9 */ /* 0x000fe20000000800 */
[----:B------:R-:W-:Y:S02]  /*0850*/  IADD3 R11, P0, RZ, -R99, RZ ;  /* 0x80000063ff0b7210 */ /* 0x000fe40007f1e0ff */
[----:B------:R-:W-:-:S03]  /*0860*/  I2FP.F32.U32 R0, R6 ;  /* 0x0000000600007245 */ /* 0x000fc60000201000 */
[----:B------:R-:W1:Y:S01]  /*0870*/  LDC.64 R30, c[0x0][0x640] ;  /* 0x00019000ff1e7b82 */ /* 0x000e620000000a00 */
[----:B------:R-:W-:Y:S02]  /*0880*/  IMAD.X R13, RZ, RZ, ~R7, P0 ;  /* 0x000000ffff0d7224 */ /* 0x000fe400000e0e07 */
[----:B------:R-:W-:Y:S01]  /*0890*/  FMUL R0, R0, UR4 ;  /* 0x0000000400007c20 */ /* 0x000fe20008400000 */
[----:B------:R-:W-:Y:S01]  /*08a0*/  IMAD.WIDE.U32 R8, R11, R22, R16 ;  /* 0x000000160b087225 */ /* 0x000fe200078e0010 */
[----:B------:R-:W-:-:S03]  /*08b0*/  ULDC UR4, c[0x0][0x154] ;  /* 0x0000550000047ab9 */ /* 0x000fc60000000800 */
[----:B------:R-:W-:Y:S01]  /*08c0*/  IMAD R10, R13, R22, RZ ;  /* 0x000000160d0a7224 */ /* 0x000fe200078e02ff */
[----:B------:R-:W2:Y:S01]  /*08d0*/  LDC R7, c[0x0][0x144] ;  /* 0x00005100ff077b82 */ /* 0x000ea20000000800 */
[----:B------:R-:W3:Y:S02]  /*08e0*/  F2I.U32.TRUNC.NTZ R0, R0 ;  /* 0x0000000000007305 */ /* 0x000ee4000020f000 */
[----:B------:R-:W-:-:S04]  /*08f0*/  IMAD R11, R11, R23, R10 ;  /* 0x000000170b0b7224 */ /* 0x000fc800078e020a */
[----:B------:R-:W-:Y:S01]  /*0900*/  IMAD.IADD R9, R9, 0x1, R11 ;  /* 0x0000000109097824 */ /* 0x000fe200078e020b */
[----:B------:R-:W4:Y:S01]  /*0910*/  LDC R24, c[0x0][0x608] ;  /* 0x00018200ff187b82 */ /* 0x000f220000000800 */
[----:B------:R-:W-:-:S03]  /*0920*/  IMAD.MOV.U32 R11, RZ, RZ, -0x1 ;  /* 0xffffffffff0b7424 */ /* 0x000fc600078e00ff */
[-CC-:B0-----:R-:W-:Y:S02]  /*0930*/  SHF.R.U64 R22, R8, R12.reuse, R9.reuse ;  /* 0x0000000c08167219 */ /* 0x181fe40000001209 */
[----:B------:R-:W-:Y:S02]  /*0940*/  I2FP.F32.U32 R8, R3 ;  /* 0x0000000300087245 */ /* 0x000fe40000201000 */
[----:B------:R-:W0:Y:S01]  /*0950*/  LDC R28, c[0x0][0x658] ;  /* 0x00019600ff1c7b82 */ /* 0x000e220000000800 */
[----:B-1----:R-:W-:Y:S01]  /*0960*/  ISETP.NE.U32.AND P0, PT, R30, RZ, PT ;  /* 0x000000ff1e00720c */ /* 0x002fe20003f05070 */
[----:B---3--:R-:W-:Y:S02]  /*0970*/  IMAD.MOV R10, RZ, RZ, -R0 ;  /* 0x000000ffff0a7224 */ /* 0x008fe400078e0a00 */
[----:B------:R-:W-:Y:S01]  /*0980*/  FMUL R8, R8, UR4 ;  /* 0x0000000408087c20 */ /* 0x000fe20008400000 */
[----:B------:R-:W-:Y:S02]  /*0990*/  SHF.R.U32.HI R9, RZ, R12, R9 ;  /* 0x0000000cff097219 */ /* 0x000fe40000011609 */
[----:B------:R-:W-:Y:S01]  /*09a0*/  ISETP.NE.AND.EX P0, PT, R31, RZ, PT, P0 ;  /* 0x000000ff1f00720c */ /* 0x000fe20003f05300 */
[----:B------:R1:W3:Y:S01]  /*09b0*/  F2I.U32.TRUNC.NTZ R15, R8 ;  /* 0x00000008000f7305 */ /* 0x0002e2000020f000 */
[----:B------:R-:W1:Y:S01]  /*09c0*/  LDC R20, c[0x0][0x148] ;  /* 0x00005200ff147b82 */ /* 0x000e620000000800 */
[----:B--2---:R-:W-:-:S07]  /*09d0*/  IMAD R0, R7, R10, R6 ;  /* 0x0000000a07007224 */ /* 0x004fce00078e0206 */
[----:B------:R-:W2:Y:S01]  /*09e0*/  LDC R26, c[0x0][0x600] ;  /* 0x00018000ff1a7b82 */ /* 0x000ea20000000800 */
[-CC-:B----4-:R-:W-:Y:S02]  /*09f0*/  SHF.R.U64 R32, R22, R24.reuse, R9.reuse ;  /* 0x0000001816207219 */ /* 0x190fe40000001209 */
[----:B------:R-:W-:Y:S01]  /*0a00*/  SHF.R.U32.HI R7, RZ, R24, R9 ;  /* 0x00000018ff077219 */ /* 0x000fe20000011609 */
[----:B------:R-:W-:-:S04]  /*0a10*/  IMAD.MOV.U32 R9, RZ, RZ, 0x1 ;  /* 0x00000001ff097424 */ /* 0x000fc800078e00ff */
[----:B------:R-:W4:Y:S01]  /*0a20*/  LDC R21, c[0x0][0x648] ;  /* 0x00019200ff157b82 */ /* 0x000f220000000800 */
[-C--:B0-----:R-:W-:Y:S02]  /*0a30*/  SHF.L.U32 R6, R11, R28.reuse, RZ ;  /* 0x0000001c0b067219 */ /* 0x081fe400000006ff */
[--C-:B------:R-:W-:Y:S02]  /*0a40*/  SHF.R.U64 R24, R32, R28, R7.reuse ;  /* 0x0000001c20187219 */ /* 0x100fe40000001207 */
[----:B------:R-:W-:Y:S02]  /*0a50*/  LOP3.LUT R13, RZ, R6, RZ, 0x33, !PT ;  /* 0x00000006ff0d7212 */ /* 0x000fe400078e33ff */
[-C--:B------:R-:W-:Y:S01]  /*0a60*/  SHF.R.U32.HI R7, RZ, R28.reuse, R7 ;  /* 0x0000001cff077219 */ /* 0x080fe20000011607 */
[----:B------:R-:W0:Y:S01]  /*0a70*/  LDC R23, c[0x0][0x638] ;  /* 0x00018e00ff177b82 */ /* 0x000e220000000800 */
[----:B------:R-:W-:Y:S01]  /*0a80*/  SHF.L.U32 R12, R9, R28, RZ ;  /* 0x0000001c090c7219 */ /* 0x000fe200000006ff */
[----:B------:R-:W-:-:S06]  /*0a90*/  IMAD.MOV.U32 R6, RZ, RZ, R24 ;  /* 0x000000ffff067224 */ /* 0x000fcc00078e0018 */
[----:B------:R-:W0:Y:S01]  /*0aa0*/  LDC R101, c[0x0][0x610] ;  /* 0x00018400ff657b82 */ /* 0x000e220000000800 */
[----:B-1-3--:R-:W-:Y:S05]  /*0ab0*/  @!P0 BRA `(.L_x_6) ;  /* 0x0000000000288947 */ /* 0x00afea0003800000 */
[----:B------:R-:W1:Y:S02]  /*0ac0*/  LDC R11, c[0x0][0x64c] ;  /* 0x00019300ff0b7b82 */ /* 0x000e640000000800 */
[----:B-1----:R-:W-:-:S05]  /*0ad0*/  IADD3 R11, P0, R24, R11, RZ ;  /* 0x0000000b180b7210 */ /* 0x002fca0007f1e0ff */
        /* <DEDUP_REMOVED lines=8> */
.L_x_6:
[----:B----4-:R-:W-:Y:S01]  /*0b60*/  SHF.R.U64 R6, R6, R21, R7 ;  /* 0x0000001506067219 */ /* 0x010fe20000001207 */
[----:B--2---:R-:W-:Y:S01]  /*0b70*/  VIADD R7, R26, 0xffffffff ;  /* 0xffffffff1a077836 */ /* 0x004fe20000000000 */
[----:B------:R-:W-:Y:S01]  /*0b80*/  LOP3.LUT R13, R32, R13, RZ, 0xc0, !PT ;  /* 0x0000000d200d7212 */ /* 0x000fe200078ec0ff */
[----:B------:R-:W-:Y:S02]  /*0b90*/  IMAD.MOV R15, RZ, RZ, -R15 ;  /* 0x000000ffff0f7224 */ /* 0x000fe400078e0a0f */
[----:B------:R-:W-:Y:S02]  /*0ba0*/  IMAD.MOV R8, RZ, RZ, -R6 ;  /* 0x000000ffff087224 */ /* 0x000fe400078e0a06 */
[----:B------:R-:W-:Y:S01]  /*0bb0*/  IMAD R13, R12, R6, R13 ;  /* 0x000000060c0d7224 */ /* 0x000fe200078e020d */
[----:B------:R-:W-:Y:S01]  /*0bc0*/  LOP3.LUT R6, R22, R7, RZ, 0xc0, !PT ;  /* 0x0000000716067212 */ /* 0x000fe200078ec0ff */
[----:B------:R-:W-:Y:S02]  /*0bd0*/  @P3 IMAD R0, R20, R15, R3 ;  /* 0x0000000f14003224 */ /* 0x000fe400078e0203 */
[----:B0-----:R-:W-:-:S02]  /*0be0*/  IMAD R3, R8, R23, R24 ;  /* 0x0000001708037224 */ /* 0x001fc400078e0218 */
[----:B------:R-:W-:Y:S02]  /*0bf0*/  IMAD R101, R13, R101, R0 ;  /* 0x000000650d657224 */ /* 0x000fe400078e0200 */
[----:B------:R-:W-:Y:S02]  /*0c00*/  IMAD R6, R3, R26, R6 ;  /* 0x0000001a03067224 */ /* 0x000fe400078e0206 */
[----:B------:R-:W-:-:S03]  /*0c10*/  IMAD.MOV.U32 R0, RZ, RZ, 0x1 ;  /* 0x00000001ff007424 */ /* 0x000fc600078e00ff */
[----:B------:R-:W-:Y:S02]  /*0c20*/  SEL R100, R6, R101, !P3 ;  /* 0x0000006506647207 */ /* 0x000fe40005800000 */
[----:B------:R-:W-:-:S07]  /*0c30*/  SEL R101, R101, R6, !P3 ;  /* 0x0000000665657207 */ /* 0x000fce0005800000 */
.L_x_4:
[----:B------:R-:W-:-:S08]  /*0c40*/  NOP ;  /* 0x0000000000007918 */ /* 0x000fd00000000000 */
[----:B------:R-:W0:Y:S02]  /*0c50*/  USETMAXREG.TRY_ALLOC.CTAPOOL UP0, 0xe8 ;  /* 0x000000e8000079c8 */ /* 0x000e240008000600 */
[----:B0-----:R-:W-:-:S13]  /*0c60*/  PLOP3.LUT P0, PT, PT, PT, UP0, 0x80, 0x0 ;  /* 0x000000000000781c */ /* 0x001fda0003f0f008 */
[----:B------:R-:W-:Y:S05]  /*0c70*/  @!P0 BRA `(.L_x_4) ;  /* 0xfffffffc00f08947 */ /* 0x000fea000383ffff */
[----:B------:R-:W-:Y:S01]  /*0c80*/  ULDC.64 UR4, c[0x0][0x598] ;  /* 0x0001660000047ab9 */ /* 0x000fe20000000a00 */
[----:B------:R-:W-:Y:S01]  /*0c90*/  ULDC.64 UR38, c[0x0][0x208] ;  /* 0x0000820000267ab9 */ /* 0x000fe20000000a00 */
[----:B------:R-:W-:-:S04]  /*0ca0*/  ISETP.NE.U32.AND P0, PT, RZ, UR4, PT ;  /* 0x00000004ff007c0c */ /* 0x000fc8000bf05070 */
[----:B------:R-:W-:-:S13]  /*0cb0*/  ISETP.NE.AND.EX P0, PT, RZ, UR5, PT, P0 ;  /* 0x00000005ff007c0c */ /* 0x000fda000bf05300 */
[----:B------:R-:W-:Y:S05]  /*0cc0*/  @!P0 BRA `(.L_x_7) ;  /* 0x00000000001c8947 */ /* 0x000fea0003800000 */
[----:B------:R-:W0:Y:S02]  /*0cd0*/  LDC.64 R6, c[0x0][0x598] ;  /* 0x00016600ff067b82 */ /* 0x000e240000000a00 */
[----:B0-----:R-:W2:Y:S02]  /*0ce0*/  LDG.E.64 R6, desc[UR38][R6.64] ;  /* 0x0000002606067981 */ /* 0x001ea4000c1e1b00 */
[----:B--2---:R-:W-:-:S04]  /*0cf0*/  ISETP.NE.U32.AND P0, PT, R6, RZ, PT ;  /* 0x000000ff0600720c */ /* 0x004fc80003f05070 */
[----:B------:R-:W-:-:S13]  /*0d00*/  ISETP.NE.AND.EX P0, PT, R7, RZ, PT, P0 ;  /* 0x000000ff0700720c */ /* 0x000fda0003f05300 */
[----:B------:R-:W-:Y:S05]  /*0d10*/  @!P0 BRA `(.L_x_7) ;  /* 0x0000000000088947 */ /* 0x000fea0003800000 */
[----:B------:R0:W5:Y:S01]  /*0d20*/  LD.E R19, desc[UR38][R6.64] ;  /* 0x0000002606137980 */ /* 0x000162000c101900 */
[----:B------:R-:W-:Y:S05]  /*0d30*/  BRA `(.L_x_8) ;  /* 0x0000000000247947 */ /* 0x000fea0003800000 */
.L_x_7:
[----:B------:R-:W-:Y:S02]  /*0d40*/  ULDC.64 UR4, c[0x0][0x588] ;  /* 0x0001620000047ab9 */ /* 0x000fe40000000a00 */
[----:B------:R-:W-:-:S04]  /*0d50*/  ISETP.NE.U32.AND P0, PT, RZ, UR4, PT ;  /* 0x00000004ff007c0c */ /* 0x000fc8000bf05070 */
[----:B------:R-:W-:-:S13]  /*0d60*/  ISETP.NE.AND.EX P0, PT, RZ, UR5, PT, P0 ;  /* 0x00000005ff007c0c */ /* 0x000fda000bf05300 */
[----:B------:R-:W-:Y:S05]  /*0d70*/  @!P0 BRA `(.L_x_9) ;  /* 0x00000000000c8947 */ /* 0x000fea0003800000 */
[----:B------:R-:W0:Y:S02]  /*0d80*/  LDC.64 R6, c[0x0][0x588] ;  /* 0x00016200ff067b82 */ /* 0x000e240000000a00 */
[----:B0-----:R1:W5:Y:S01]  /*0d90*/  LDG.E R19, desc[UR38][R6.64] ;  /* 0x0000002606137981 */ /* 0x001362000c1e1900 */
[----:B------:R-:W-:Y:S05]  /*0da0*/  BRA `(.L_x_8) ;  /* 0x0000000000087947 */ /* 0x000fea0003800000 */
.L_x_9:
[----:B------:R-:W-:Y:S02]  /*0db0*/  ULDC UR4, c[0x0][0x580] ;  /* 0x0001600000047ab9 */ /* 0x000fe40000000800 */
[----:B------:R-:W-:-:S07]  /*0dc0*/  IMAD.U32 R19, RZ, RZ, UR4 ;  /* 0x00000004ff137e24 */ /* 0x000fce000f8e00ff */
.L_x_8:
[----:B------:R-:W-:Y:S02]  /*0dd0*/  ULDC.64 UR4, c[0x0][0x5a0] ;  /* 0x0001680000047ab9 */ /* 0x000fe40000000a00 */
[----:B------:R-:W-:-:S04]  /*0de0*/  ISETP.NE.U32.AND P0, PT, RZ, UR4, PT ;  /* 0x00000004ff007c0c */ /* 0x000fc8000bf05070 */
[----:B------:R-:W-:-:S13]  /*0df0*/  ISETP.NE.AND.EX P0, PT, RZ, UR5, PT, P0 ;  /* 0x00000005ff007c0c */ /* 0x000fda000bf05300 */
[----:B------:R-:W-:Y:S05]  /*0e00*/  @!P0 BRA `(.L_x_10) ;  /* 0x00000000001c8947 */ /* 0x000fea0003800000 */
[----:B01----:R-:W0:Y:S02]  /*0e10*/  LDC.64 R6, c[0x0][0x5a0] ;  /* 0x00016800ff067b82 */ /* 0x003e240000000a00 */
[----:B0-----:R-:W2:Y:S02]  /*0e20*/  LDG.E.64 R6, desc[UR38][R6.64] ;  /* 0x0000002606067981 */ /* 0x001ea4000c1e1b00 */
[----:B--2---:R-:W-:-:S04]  /*0e30*/  ISETP.NE.U32.AND P0, PT, R6, RZ, PT ;  /* 0x000000ff0600720c */ /* 0x004fc80003f05070 */
[----:B------:R-:W-:-:S13]  /*0e40*/  ISETP.NE.AND.EX P0, PT, R7, RZ, PT, P0 ;  /* 0x000000ff0700720c */ /* 0x000fda0003f05300 */
[----:B------:R-:W-:Y:S05]  /*0e50*/  @!P0 BRA `(.L_x_10) ;  /* 0x0000000000088947 */ /* 0x000fea0003800000 */
[----:B------:R0:W5:Y:S01]  /*0e60*/  LD.E R88, desc[UR38][R6.64] ;  /* 0x0000002606587980 */ /* 0x000162000c101900 */
[----:B------:R-:W-:Y:S05]  /*0e70*/  BRA `(.L_x_11) ;  /* 0x0000000000247947 */ /* 0x000fea0003800000 */
.L_x_10:
[----:B------:R-:W-:Y:S02]  /*0e80*/  ULDC.64 UR4, c[0x0][0x590] ;  /* 0x0001640000047ab9 */ /* 0x000fe40000000a00 */
[----:B------:R-:W-:-:S04]  /*0e90*/  ISETP.NE.U32.AND P0, PT, RZ, UR4, PT ;  /* 0x00000004ff007c0c */ /* 0x000fc8000bf05070 */
[----:B------:R-:W-:-:S13]  /*0ea0*/  ISETP.NE.AND.EX P0, PT, RZ, UR5, PT, P0 ;  /* 0x00000005ff007c0c */ /* 0x000fda000bf05300 */
[----:B------:R-:W-:Y:S05]  /*0eb0*/  @!P0 BRA `(.L_x_12) ;  /* 0x00000000000c8947 */ /* 0x000fea0003800000 */
[----:B------:R-:W2:Y:S02]  /*0ec0*/  LDC.64 R88, c[0x0][0x590] ;  /* 0x00016400ff587b82 */ /* 0x000ea40000000a00 */
[----:B--2---:R2:W5:Y:S01]  /*0ed0*/  LDG.E R88, desc[UR38][R88.64] ;  /* 0x0000002658587981 */ /* 0x004562000c1e1900 */
[----:B------:R-:W-:Y:S05]  /*0ee0*/  BRA `(.L_x_11) ;  /* 0x0000000000087947 */ /* 0x000fea0003800000 */
.L_x_12:
[----:B------:R-:W-:Y:S02]  /*0ef0*/  ULDC UR4, c[0x0][0x584] ;  /* 0x0001610000047ab9 */ /* 0x000fe40000000800 */
[----:B------:R-:W-:-:S07]  /*0f00*/  IMAD.U32 R88, RZ, RZ, UR4 ;  /* 0x00000004ff587e24 */ /* 0x000fce000f8e00ff */
.L_x_11:
[----:B------:R-:W-:-:S13]  /*0f10*/  LOP3.LUT P0, RZ, R0, 0xff, RZ, 0xc0, !PT ;  /* 0x000000ff00ff7812 */ /* 0x000fda000780c0ff */
[----:B------:R-:W-:Y:S05]  /*0f20*/  @!P0 EXIT ;  /* 0x000000000000894d */ /* 0x000fea0003800000 */
[----:B------:R-:W3:Y:S01]  /*0f30*/  LDC R90, c[0x0][0x658] ;  /* 0x00019600ff5a7b82 */ /* 0x000ee20000000800 */
[----:B------:R-:W-:Y:S01]  /*0f40*/  LOP3.LUT R14, R14, 0x1, RZ, 0xc0, !PT ;  /* 0x000000010e0e7812 */ /* 0x000fe200078ec0ff */
[----:B------:R-:W-:Y:S01]  /*0f50*/  ULDC.64 UR6, c[0x0][0x288] ;  /* 0x0000a20000067ab9 */ /* 0x000fe20000000a00 */
[----:B------:R-:W-:Y:S01]  /*0f60*/  SHF.R.U32.HI R0, RZ, 0x2, R4 ;  /* 0x00000002ff007819 */ /* 0x000fe20000011604 */
[----:B------:R-:W-:Y:S01]  /*0f70*/  UIADD3 UR4, UR7, 0x3f, URZ ;  /* 0x0000003f07047890 */ /* 0x000fe2000fffe03f */
[----:B------:R-:W-:Y:S01]  /*0f80*/  SHF.R.U32.HI R5, RZ, 0x1, R5 ;  /* 0x00000001ff057819 */ /* 0x000fe20000011605 */
[----:B------:R-:W-:Y:S01]  /*0f90*/  IMAD.SHL.U32 R3, R14, 0x40, RZ ;  /* 0x000000400e037824 */ /* 0x000fe200078e00ff */
[----:B------:R-:W-:Y:S01]  /*0fa0*/  LOP3.LUT R0, R0, 0x7, RZ, 0xc0, !PT ;  /* 0x0000000700007812 */ /* 0x000fe200078ec0ff */
[----:B------:R-:W4:Y:S01]  /*0fb0*/  LDC.64 R92, c[0x0][0x5c8] ;  /* 0x00017200ff5c7b82 */ /* 0x000f220000000a00 */
[----:B------:R-:W-:Y:S01]  /*0fc0*/  USHF.R.S32.HI UR5, URZ, 0x1f, UR4 ;  /* 0x0000001f3f057899 */ /* 0x000fe20008011404 */
[----:B------:R-:W-:Y:S01]  /*0fd0*/  LOP3.LUT R5, R5, 0x30, RZ, 0xc0, !PT ;  /* 0x0000003005057812 */ /* 0x000fe200078ec0ff */
[----:B01----:R-:W-:Y:S01]  /*0fe0*/  IMAD.MOV.U32 R7, RZ, RZ, 0x1 ;  /* 0x00000001ff077424 */ /* 0x003fe200078e00ff */
[--C-:B------:R-:W-:Y:S01]  /*0ff0*/  LOP3.LUT R22, R3, 0x40, R0.reuse, 0xe2, !PT ;  /* 0x0000004003167812 */ /* 0x100fe200078ee200 */
[----:B------:R-:W-:Y:S01]  /*1000*/  ULEA.HI UR5, UR5, UR4, URZ, 0x6 ;  /* 0x0000000405057291 */ /* 0x000fe2000f8f303f */
[-C--:B------:R-:W-:Y:S01]  /*1010*/  IADD3 R3, RZ, -R5.reuse, -R0 ;  /* 0x80000005ff037210 */ /* 0x080fe20007ffe800 */
[----:B------:R-:W-:Y:S01]  /*1020*/  IMAD.U32 R6, RZ, RZ, UR6 ;  /* 0x00000006ff067e24 */ /* 0x000fe2000f8e00ff */
[----:B------:R-:W0:Y:S01]  /*1030*/  LDC R95, c[0x0][0x600] ;  /* 0x00018000ff5f7b82 */ /* 0x000e220000000800 */
[----:B------:R-:W-:Y:S01]  /*1040*/  LOP3.LUT R22, R22, R5, RZ, 0xfc, !PT ;  /* 0x0000000516167212 */ /* 0x000fe200078efcff */
[----:B------:R-:W-:Y:S01]  /*1050*/  IMAD.MOV.U32 R5, RZ, RZ, -0x1 ;  /* 0xffffffffff057424 */ /* 0x000fe200078e00ff */
[----:B------:R-:W-:Y:S01]  /*1060*/  USHF.R.S32.HI UR43, URZ, 0x6, UR5 ;  /* 0x000000063f2b7899 */ /* 0x000fe20008011405 */
[----:B--2---:R-:W-:Y:S01]  /*1070*/  LOP3.LUT R89, R4, 0x3, RZ, 0xc0, !PT ;  /* 0x0000000304597812 */ /* 0x004fe200078ec0ff */
[----:B------:R-:W-:Y:S01]  /*1080*/  IMAD R3, R14, -0x40, R3 ;  /* 0xffffffc00e037824 */ /* 0x000fe200078e0203 */
[----:B------:R-:W-:Y:S01]  /*1090*/  LOP3.LUT R94, R4, 0x80, RZ, 0xc0, !PT ;  /* 0x00000080045e7812 */ /* 0x000fe200078ec0ff */
[----:B------:R-:W-:Y:S01]  /*10a0*/  UISETP.LT.AND UP0, UPT, UR43, 0x1, UPT ;  /* 0x000000012b00788c */ /* 0x000fe2000bf01270 */
[-C--:B---3--:R-:W-:Y:S01]  /*10b0*/  SHF.L.U32 R5, R5, R90.reuse, RZ ;  /* 0x0000005a05057219 */ /* 0x088fe200000006ff */
[----:B------:R-:W-:Y:S01]  /*10c0*/  ULDC UR4, c[0x0][0x284] ;  /* 0x0000a10000047ab9 */ /* 0x000fe20000000800 */
[----:B------:R-:W-:Y:S01]  /*10d0*/  IMAD R89, R89, -0x2, R6 ;  /* 0xfffffffe59597824 */ /* 0x000fe200078e0206 */
[----:B------:R-:W-:Y:S01]  /*10e0*/  USEL UR44, UR43, 0x1, UP0 ;  /* 0x000000012b2c7887 */ /* 0x000fe20008000000 */
[----:B------:R-:W-:Y:S01]  /*10f0*/  SHF.L.U32 R90, R7, R90, RZ ;  /* 0x0000005a075a7219 */ /* 0x000fe200000006ff */
[----:B------:R-:W-:Y:S01]  /*1100*/  VIADD R97, R3, UR4 ;  /* 0x0000000403617c36 */ /* 0x000fe20008000000 */
[----:B------:R-:W-:Y:S01]  /*1110*/  LOP3.LUT R98, R18, 0x1, RZ, 0xfc, !PT ;  /* 0x0000000112627812 */ /* 0x000fe200078efcff */
[----:B------:R-:W-:Y:S01]  /*1120*/  IMAD.MOV.U32 R23, RZ, RZ, RZ ;  /* 0x000000ffff177224 */ /* 0x000fe200078e00ff */
[C---:B----4-:R-:W-:Y:S01]  /*1130*/  SHF.L.U64.HI R91, R92.reuse, 0x3, R93 ;  /* 0x000000035c5b7819 */ /* 0x050fe2000001025d */
[----:B------:R-:W-:Y:S01]  /*1140*/  IMAD.SHL.U32 R92, R92, 0x8, RZ ;  /* 0x000000085c5c7824 */ /* 0x000fe200078e00ff */
[----:B------:R-:W-:Y:S01]  /*1150*/  SHF.R.U32.HI R94, RZ, 0x7, R94 ;  /* 0x00000007ff5e7819 */ /* 0x000fe2000001165e */
[----:B------:R-:W-:Y:S01]  /*1160*/  IMAD.SHL.U32 R93, R4, 0x2, RZ ;  /* 0x00000002045d7824 */ /* 0x000fe200078e00ff */
[----:B------:R-:W-:Y:S01]  /*1170*/  LOP3.LUT R96, RZ, R5, RZ, 0x33, !PT ;  /* 0x00000005ff607212 */ /* 0x000fe200078e33ff */
[----:B------:R-:W-:Y:S01]  /*1180*/  UIADD3 UR44, UR43, -UR44, URZ ;  /* 0x8000002c2b2c7290 */ /* 0x000fe2000fffe03f */
[----:B------:R-:W-:Y:S01]  /*1190*/  UMOV UR40, URZ ;  /* 0x0000003f00287c82 */ /* 0x000fe20008000000 */
[----:B0-----:R-:W-:Y:S01]  /*11a0*/  VIADD R95, R95, 0xffffffff ;  /* 0xffffffff5f5f7836 */ /* 0x001fe20000000000 */
[----:B------:R-:W-:-:S09]  /*11b0*/  UMOV UR41, URZ ;  /* 0x0000003f00297c82 */ /* 0x000fd20008000000 */
.L_x_158:
[----:B0-----:R-:W0:Y:S01]  /*11c0*/  SHFL.IDX PT, R0, R94, RZ, 0x1f ;  /* 0x00001fff5e007589 */ /* 0x001e2200000e0000 */
[----:B-1----:R-:W1:Y:S01]  /*11d0*/  S2UR UR7, SR_CgaCtaId ;  /* 0x00000000000779c3 */ /* 0x002e620000008800 */
[----:B------:R-:W-:Y:S01]  /*11e0*/  UMOV UR6, 0x400 ;  /* 0x0000040000067882 */ /* 0x000fe20000000000 */
[----:B0-----:R-:W-:Y:S01]  /*11f0*/  R2UR UR4, R0 ;  /* 0x00000000000472ca */ /* 0x001fe200000e0000 */
[----:B-1----:R-:W-:-:S12]  /*1200*/  ULEA UR46, UR7, UR6, 0x18 ;  /* 0x00000006072e7291 */ /* 0x002fd8000f8ec03f */
[----:B------:R-:W-:-:S04]  /*1210*/  ULEA.HI UR5, UR4, UR4, URZ, 0x1 ;  /* 0x0000000404057291 */ /* 0x000fc8000f8f083f */
[----:B------:R-:W-:-:S04]  /*1220*/  ULOP3.LUT UR5, UR5, 0x7fffe, URZ, 0xc0, !UPT ;  /* 0x0007fffe05057892 */ /* 0x000fc8000f8ec03f */
[----:B------:R-:W-:-:S03]  /*1230*/  UIADD3 UR5, UR4, -UR5, URZ ;  /* 0x8000000504057290 */ /* 0x000fc6000fffe03f */
[----:B------:R-:W-:Y:S01]  /*1240*/  ULDC UR4, c[0x0][0x28c] ;  /* 0x0000a30000047ab9 */ /* 0x000fe20000000800 */
[----:B------:R-:W-:Y:S01]  /*1250*/  ULEA UR5, UR5, UR46, 0xd ;  /* 0x0000002e05057291 */ /* 0x000fe2000f8e683f */
[----:B------:R-:W-:-:S03]  /*1260*/  ISETP.LT.AND P0, PT, RZ, UR4, PT ;  /* 0x00000004ff007c0c */ /* 0x000fc6000bf01270 */
[----:B------:R-:W-:-:S04]  /*1270*/  UIADD3 UR5, UR5, 0x100, URZ ;  /* 0x0000010005057890 */ /* 0x000fc8000fffe03f */
[----:B------:R-:W-:-:S04]  /*1280*/  USHF.R.U32.HI UR5, URZ, 0x4, UR5 ;  /* 0x000000043f057899 */ /* 0x000fc80008011605 */
[----:B------:R-:W-:-:S04]  /*1290*/  ULOP3.LUT UR5, UR5, 0x3fff, URZ, 0xc0, !UPT ;  /* 0x00003fff05057892 */ /* 0x000fc8000f8ec03f */
[----:B------:R-:W-:Y:S01]  /*12a0*/  ULOP3.LUT UR45, UR5, 0x10000, URZ, 0xfc, !UPT ;  /* 0x00010000052d7892 */ /* 0x000fe2000f8efc3f */
[----:B--2345:R-:W-:Y:S11]  /*12b0*/  @P0 BRA `(.L_x_13) ;  /* 0x0000000000400947 */ /* 0x03cff60003800000 */
[----:B------:R-:W-:Y:S01]  /*12c0*/  MOV R0, 0x0 ;  /* 0x0000000000007802 */ /* 0x000fe20000000f00 */
[----:B------:R-:W-:Y:S01]  /*12d0*/  ULDC.64 UR4, c[0x4][0x68] ;  /* 0x01001a0000047ab9 */ /* 0x000fe20000000a00 */
[----:B------:R-:W-:Y:S01]  /*12e0*/  ULDC.64 UR6, c[0x4][0x8] ;  /* 0x0100020000067ab9 */ /* 0x000fe20000000a00 */
[----:B------:R-:W-:Y:S01]  /*12f0*/  IMAD.U32 R4, RZ, RZ, UR4 ;  /* 0x00000004ff047e24 */ /* 0x000fe2000f8e00ff */
[----:B------:R0:W1:Y:S01]  /*1300*/  LDC.64 R14, c[0x4][R0] ;  /* 0x01000000000e7b82 */ /* 0x0000620000000a00 */
[----:B------:R-:W-:Y:S01]  /*1310*/  IMAD.U32 R5, RZ, RZ, UR5 ;  /* 0x00000005ff057e24 */ /* 0x000fe2000f8e00ff */
[----:B------:R-:W-:Y:S01]  /*1320*/  ULDC.64 UR4, c[0x4][0x70] ;  /* 0x01001c0000047ab9 */ /* 0x000fe20000000a00 */
[----:B------:R-:W-:Y:S02]  /*1330*/  IMAD.U32 R10, RZ, RZ, UR6 ;  /* 0x00000006ff0a7e24 */ /* 0x000fe4000f8e00ff */
[----:B------:R-:W-:Y:S02]  /*1340*/  IMAD.U32 R6, RZ, RZ, UR4 ;  /* 0x00000004ff067e24 */ /* 0x000fe4000f8e00ff */
[----:B------:R-:W-:-:S02]  /*1350*/  IMAD.U32 R7, RZ, RZ, UR5 ;  /* 0x00000005ff077e24 */ /* 0x000fc4000f8e00ff */
[----:B------:R-:W-:Y:S02]  /*1360*/  IMAD.U32 R11, RZ, RZ, UR7 ;  /* 0x00000007ff0b7e24 */ /* 0x000fe4000f8e00ff */
[----:B------:R-:W-:Y:S02]  /*1370*/  IMAD.MOV.U32 R8, RZ, RZ, 0x1e1 ;  /* 0x000001e1ff087424 */ /* 0x000fe400078e00ff */
[----:B------:R-:W-:Y:S02]  /*1380*/  IMAD.MOV.U32 R12, RZ, RZ, 0x1 ;  /* 0x00000001ff0c7424 */ /* 0x000fe400078e00ff */
[----:B0-----:R-:W-:-:S07]  /*1390*/  IMAD.MOV.U32 R13, RZ, RZ, RZ ;  /* 0x000000ffff0d7224 */ /* 0x001fce00078e00ff */
[----:B------:R-:W-:-:S07]  /*13a0*/  LEPC R20, `(.L_x_13) ;  /* 0x000000001014794e */ /* 0x000fce0000000000 */
[----:B-1---5:R-:W-:Y:S05]  /*13b0*/  CALL.ABS.NOINC R14 ;  /* 0x000000000e007343 */ /* 0x022fea0003c00000 */
.L_x_13:
[----:B------:R-:W-:-:S13]  /*13c0*/  ISETP.NE.AND P0, PT, R98, 0x3, PT ;  /* 0x000000036200780c */ /* 0x000fda0003f05270 */
[----:B------:R-:W-:Y:S05]  /*13d0*/  @!P0 BRA `(.L_x_14) ;  /* 0x0000000000048947 */ /* 0x000fea0003800000 */
[----:B------:R-:W-:Y:S01]  /*13e0*/  BPT.TRAP 0x1 ;  /* 0x000000040000795c */ /* 0x000fe20000300000 */
.L_x_14:
[----:B------:R-:W-:Y:S02]  /*13f0*/  IMAD.U32 R3, RZ, RZ, UR41 ;  /* 0x00000029ff037e24 */ /* 0x000fe4000f8e00ff */
[----:B------:R-:W-:-:S03]  /*1400*/  IMAD.U32 R0, RZ, RZ, UR40 ;  /* 0x00000028ff007e24 */ /* 0x000fc6000f8e00ff */
[----:B------:R-:W-:Y:S02]  /*1410*/  LEA R3, R3, UR46, 0x3 ;  /* 0x0000002e03037c11 */ /* 0x000fe4000f8e18ff */
[----:B------:R-:W-:-:S04]  /*1420*/  SHF.L.U32 R0, R0, 0x1f, RZ ;  /* 0x0000001f00007819 */ /* 0x000fc800000006ff */
[----:B------:R0:W1:Y:S01]  /*1430*/  SYNCS.PHASECHK.TRANS64.TRYWAIT P1, [R3+URZ], R0 ;  /* 0x00000000030075a7 */ /* 0x000062000802017f */
[----:B------:R-:W-:Y:S05]  /*1440*/  @!P0 BRA `(.L_x_15) ;  /* 0x0000000000048947 */ /* 0x000fea0003800000 */
[----:B------:R-:W-:Y:S01]  /*1450*/  BPT.TRAP 0x1 ;  /* 0x000000040000795c */ /* 0x000fe20000300000 */
.L_x_15:
[----:B------:R-:W-:-:S05]  /*1460*/  IMAD.U32 R4, RZ, RZ, UR44 ;  /* 0x0000002cff047e24 */ /* 0x000fca000f8e00ff */
[----:B------:R-:W-:Y:S01]  /*1470*/  ISETP.GE.AND P2, PT, R4, 0x1, PT ;  /* 0x000000010400780c */ /* 0x000fe20003f46270 */
[----:B-1----:R-:W-:-:S12]  /*1480*/  @P1 BRA `(.L_x_16) ;  /* 0x0000000000081947 */ /* 0x002fd80003800000 */
[----:B------:R-:W1:Y:S02]  /*1490*/  SYNCS.PHASECHK.TRANS64.TRYWAIT P1, [R3+URZ], R0 ;  /* 0x00000000030075a7 */ /* 0x000e64000802017f */
[----:B-1----:R-:W-:Y:S05]  /*14a0*/  @!P1 BRA `(.L_x_17) ;  /* 0x00000064007c9947 */ /* 0x002fea0003800000 */
.L_x_16:
[----:B------:R-:W-:Y:S05]  /*14b0*/  WARPSYNC.ALL ;  /* 0x0000000000007948 */ /* 0x000fea0003800000 */
[----:B------:R-:W-:Y:S01]  /*14c0*/  UIADD3 UR4, UR46, 0x10100, URZ ;  /* 0x000101002e047890 */ /* 0x000fe2000fffe03f */
[----:B------:R-:W-:Y:S01]  /*14d0*/  WARPGROUP.ARRIVE ;  /* 0x00000000000079c5 */ /* 0x000fe20000000000 */
[----:B------:R-:W-:Y:S02]  /*14e0*/  ULEA UR5, UR41, UR45, 0xa ;  /* 0x0000002d29057291 */ /* 0x000fe4000f8e503f */
[----:B------:R-:W-:Y:S01]  /*14f0*/  USHF.R.U32.HI UR4, URZ, 0x4, UR4 ;  /* 0x000000043f047899 */ /* 0x000fe20008011604 */
[----:B------:R-:W-:Y:S01]  /*1500*/  UMOV UR9, 0x40000040 ;  /* 0x4000004000097882 */ /* 0x000fe20000000000 */
[----:B------:R-:W-:-:S02]  /*1510*/  UMOV UR11, 0x40000040 ;  /* 0x40000040000b7882 */ /* 0x000fc40000000000 */
[----:B------:R-:W-:Y:S01]  /*1520*/  ULOP3.LUT UR4, UR4, 0x3fff, URZ, 0xc0, !UPT ;  /* 0x00003fff04047892 */ /* 0x000fe2000f8ec03f */
[----:B------:R-:W-:-:S03]  /*1530*/  UMOV UR8, UR5 ;  /* 0x0000000500087c82 */ /* 0x000fc60008000000 */
[----:B------:R-:W-:-:S04]  /*1540*/  ULOP3.LUT UR4, UR4, 0x10000, URZ, 0xfc, !UPT ;  /* 0x0001000004047892 */ /* 0x000fc8000f8efc3f */
[----:B------:R-:W-:-:S07]  /*1550*/  ULEA UR6, UR41, UR4, 0xa ;  /* 0x0000000429067291 */ /* 0x000fce000f8e503f */
[----:B------:R-:W-:Y:S02]  /*1560*/  UMOV UR10, UR6 ;  /* 0x00000006000a7c82 */ /* 0x000fe40008000000 */
[----:B------:R-:W-:Y:S01]  /*1570*/  HGMMA.64x128x16.F32.BF16 R24, gdesc[UR8], RZ, !UPT, gsb0 ;  /* 0x01e00000081879f0 */ /* 0x000fe2000c0018ff */
[----:B------:R-:W-:Y:S02]  /*1580*/  UIADD3 UR8, UR5, 0x2, URZ ;  /* 0x0000000205087890 */ /* 0x000fe4000fffe03f */
[----:B------:R-:W-:Y:S01]  /*1590*/  UIADD3 UR10, UR6, 0x2, URZ ;  /* 0x00000002060a7890 */ /* 0x000fe2000fffe03f */
[----:B------:R-:W-:Y:S01]  /*15a0*/  UMOV UR9, 0x40000040 ;  /* 0x4000004000097882 */ /* 0x000fe20000000000 */
[----:B------:R-:W-:Y:S01]  /*15b0*/  UMOV UR11, 0x40000040 ;  /* 0x40000040000b7882 */ /* 0x000fe20000000000 */
[----:B------:R-:W-:Y:S02]  /*15c0*/  WARPGROUP.DEPBAR.LE gsb0, 0x0 ;  /* 0x00008000000079c5 */ /* 0x000fe40000010000 */
[----:B------:R-:W-:-:S06]  /*15d0*/  WARPGROUP.ARRIVE ;  /* 0x00000000000079c5 */ /* 0x000fcc0000000000 */
[----:B------:R-:W-:Y:S01]  /*15e0*/  HGMMA.64x128x16.F32.BF16 R24, gdesc[UR8], R24, gsb0 ;  /* 0x01e00000081879f0 */ /* 0x000fe20008001818 */
        /* <DEDUP_REMOVED lines=13> */
[----:B------:R-:W-:Y:S03]  /*16c0*/  HGMMA.64x128x16.F32.BF16 R24, gdesc[UR8], R24, gsb0 ;  /* 0x01e00000081879f0 */ /* 0x000fe60008001818 */
[----:B------:R-:W-:Y:S02]  /*16d0*/  WARPGROUP.DEPBAR.LE gsb0, 0x0 ;  /* 0x00008000000079c5 */ /* 0x000fe40000010000 */
[----:B------:R-:W-:Y:S05]  /*16e0*/  @!P2 BRA `(.L_x_18) ;  /* 0x00000004001ca947 */ /* 0x000fea0003800000 */
[----:B------:R-:W-:Y:S01]  /*16f0*/  UIADD3 UR5, UR41, 0x1, URZ ;  /* 0x0000000129057890 */ /* 0x000fe2000fffe03f */
[----:B01----:R-:W-:-:S03]  /*1700*/  IMAD.U32 R0, RZ, RZ, UR44 ;  /* 0x0000002cff007e24 */ /* 0x003fc6000f8e00ff */
[----:B------:R-:W-:-:S04]  /*1710*/  UISETP.NE.AND UP0, UPT, UR5, 0x4, UPT ;  /* 0x000000040500788c */ /* 0x000fc8000bf05270 */
[----:B------:R-:W-:Y:S02]  /*1720*/  USEL UR6, URZ, 0x1, UP0 ;  /* 0x000000013f067887 */ /* 0x000fe40008000000 */
[----:B------:R-:W-:Y:S02]  /*1730*/  USEL UR5, UR5, URZ, UP0 ;  /* 0x0000003f05057287 */ /* 0x000fe40008000000 */
[----:B------:R-:W-:-:S06]  /*1740*/  ULOP3.LUT UR6, UR40, UR6, URZ, 0x3c, !UPT ;  /* 0x0000000628067292 */ /* 0x000fcc000f8e3c3f */
[----:B------:R-:W-:Y:S01]  /*1750*/  IMAD.U32 R5, RZ, RZ, UR6 ;  /* 0x00000006ff057e24 */ /* 0x000fe2000f8e00ff */
[----:B------:R-:W-:-:S06]  /*1760*/  UMOV UR6, UR41 ;  /* 0x0000002900067c82 */ /* 0x000fcc0008000000 */
.L_x_25:
[----:B01----:R-:W-:Y:S05]  /*1770*/  @!P0 BRA `(.L_x_19) ;  /* 0x0000000000048947 */ /* 0x003fea0003800000 */
[----:B------:R-:W-:Y:S01]  /*1780*/  BPT.TRAP 0x1 ;  /* 0x000000040000795c */ /* 0x000fe20000300000 */
.L_x_19:
[----:B------:R-:W0:Y:S01]  /*1790*/  S2UR UR8, SR_CgaCtaId ;  /* 0x00000000000879c3 */ /* 0x000e220000008800 */
[----:B------:R-:W-:Y:S01]  /*17a0*/  UMOV UR7, 0x400 ;  /* 0x0000040000077882 */ /* 0x000fe20000000000 */
[----:B------:R-:W-:Y:S01]  /*17b0*/  SHF.L.U32 R3, R5, 0x1f, RZ ;  /* 0x0000001f05037819 */ /* 0x000fe200000006ff */
[----:B0-----:R-:W-:-:S04]  /*17c0*/  ULEA UR13, UR8, UR7, 0x18 ;  /* 0x00000007080d7291 */ /* 0x001fc8000f8ec03f */
[----:B------:R-:W-:-:S09]  /*17d0*/  ULEA UR7, UR5, UR13, 0x3 ;  /* 0x0000000d05077291 */ /* 0x000fd2000f8e183f */
[----:B------:R0:W1:Y:S01]  /*17e0*/  SYNCS.PHASECHK.TRANS64.TRYWAIT P1, [UR7], R3 ;  /* 0x00000003ff0075a7 */ /* 0x0000620008020147 */
[----:B------:R-:W-:Y:S05]  /*17f0*/  @!P0 BRA `(.L_x_20) ;  /* 0x0000000000048947 */ /* 0x000fea0003800000 */
[----:B------:R-:W-:Y:S01]  /*1800*/  BPT.TRAP 0x1 ;  /* 0x000000040000795c */ /* 0x000fe20000300000 */
.L_x_20:
[----:B-1----:R-:W-:Y:S05]  /*1810*/  @P1 BRA `(.L_x_21) ;  /* 0x0000000000081947 */ /* 0x002fea0003800000 */
[----:B------:R-:W1:Y:S02]  /*1820*/  SYNCS.PHASECHK.TRANS64.TRYWAIT P1, [UR7], R3 ;  /* 0x00000003ff0075a7 */ /* 0x000e640008020147 */
[----:B-1----:R-:W-:Y:S05]  /*1830*/  @!P1 BRA `(.L_x_22) ;  /* 0x0000006000ac9947 */ /* 0x002fea0003800000 */
.L_x_21:
[----:B------:R-:W-:Y:S01]  /*1840*/  ULEA UR7, UR5, UR45, 0xa ;  /* 0x0000002d05077291 */ /* 0x000fe2000f8e503f */
[----:B------:R-:W-:Y:S01]  /*1850*/  WARPGROUP.ARRIVE ;  /* 0x00000000000079c5 */ /* 0x000fe20000000000 */
[----:B------:R-:W-:Y:S01]  /*1860*/  ULEA UR12, UR5, UR4, 0xa ;  /* 0x00000004050c7291 */ /* 0x000fe2000f8e503f */
[----:B------:R-:W-:Y:S01]  /*1870*/  UMOV UR9, 0x40000040 ;  /* 0x4000004000097882 */ /* 0x000fe20000000000 */
[----:B------:R-:W-:-:S03]  /*1880*/  UMOV UR11, 0x40000040 ;  /* 0x40000040000b7882 */ /* 0x000fc60000000000 */
[----:B------:R-:W-:Y:S02]  /*1890*/  UMOV UR8, UR7 ;  /* 0x0000000700087c82 */ /* 0x000fe40008000000 */
[----:B------:R-:W-:Y:S02]  /*18a0*/  UMOV UR10, UR12 ;  /* 0x0000000c000a7c82 */ /* 0x000fe40008000000 */
[----:B------:R-:W-:Y:S01]  /*18b0*/  HGMMA.64x128x16.F32.BF16 R24, gdesc[UR8], R24, gsb0 ;  /* 0x01e00000081879f0 */ /* 0x000fe20008001818 */
[----:B------:R-:W-:Y:S02]  /*18c0*/  UIADD3 UR8, UR7, 0x2, URZ ;  /* 0x0000000207087890 */ /* 0x000fe4000fffe03f */
[----:B------:R-:W-:Y:S01]  /*18d0*/  UIADD3 UR10, UR12, 0x2, URZ ;  /* 0x000000020c0a7890 */ /* 0x000fe2000fffe03f */
[----:B------:R-:W-:Y:S01]  /*18e0*/  UMOV UR9, 0x40000040 ;  /* 0x4000004000097882 */ /* 0x000fe20000000000 */
[----:B------:R-:W-:Y:S01]  /*18f0*/  UMOV UR11, 0x40000040 ;  /* 0x40000040000b7882 */ /* 0x000fe20000000000 */
[----:B------:R-:W-:-:S02]  /*1900*/  WARPGROUP.DEPBAR.LE gsb0, 0x0 ;  /* 0x00008000000079c5 */ /* 0x000fc40000010000 */
        /* <DEDUP_REMOVED lines=18> */
[----:B------:R-:W-:Y:S01]  /*1a30*/  BPT.TRAP 0x1 ;  /* 0x000000040000795c */ /* 0x000fe20000300000 */
.L_x_23:
[----:B------:R-:W-:Y:S01]  /*1a40*/  ULEA UR7, UR6, UR13, 0x3 ;  /* 0x0000000d06077291 */ /* 0x000fe2000f8e183f */
[----:B------:R-:W-:-:S03]  /*1a50*/  ISETP.GT.U32.AND P1, PT, R18, 0x1, PT ;  /* 0x000000011200780c */ /* 0x000fc60003f24070 */
[----:B------:R-:W-:-:S04]  /*1a60*/  UIADD3 UR7, UR7, 0x20, URZ ;  /* 0x0000002007077890 */ /* 0x000fc8000fffe03f */
[----:B------:R-:W-:-:S09]  /*1a70*/  UPRMT UR7, URZ, 0x654, UR7 ;  /* 0x000006543f077896 */ /* 0x000fd20008000007 */
[----:B------:R-:W-:Y:S01]  /*1a80*/  SYNCS.ARRIVE.TRANS64.RED.A1T0 RZ, [UR7], RZ ;  /* 0x000000ffffff79a7 */ /* 0x000fe20008100407 */
[----:B------:R-:W-:Y:S05]  /*1a90*/  @P1 BRA `(.L_x_24) ;  /* 0x0000000000041947 */ /* 0x000fea0003800000 */
[----:B------:R-:W-:Y:S01]  /*1aa0*/  BPT.TRAP 0x1 ;  /* 0x000000040000795c */ /* 0x000fe20000300000 */
.L_x_24:
[----:B------:R-:W-:Y:S01]  /*1ab0*/  UIADD3 UR5, UR5, 0x1, URZ ;  /* 0x0000000105057890 */ /* 0x000fe2000fffe03f */
[C---:B------:R-:W-:Y:S01]  /*1ac0*/  ISETP.GT.AND P1, PT, R0.reuse, 0x1, PT ;  /* 0x000000010000780c */ /* 0x040fe20003f24270 */
[----:B------:R-:W-:Y:S01]  /*1ad0*/  UIADD3 UR6, UR6, 0x1, URZ ;  /* 0x0000000106067890 */ /* 0x000fe2000fffe03f */
[----:B------:R-:W-:Y:S01]  /*1ae0*/  VIADD R0, R0, 0xffffffff ;  /* 0xffffffff00007836 */ /* 0x000fe20000000000 */
[----:B------:R-:W-:Y:S02]  /*1af0*/  UISETP.NE.AND UP0, UPT, UR5, 0x4, UPT ;  /* 0x000000040500788c */ /* 0x000fe4000bf05270 */
[----:B------:R-:W-:Y:S02]  /*1b00*/  UISETP.NE.AND UP1, UPT, UR6, 0x4, UPT ;  /* 0x000000040600788c */ /* 0x000fe4000bf25270 */
[----:B------:R-:W-:Y:S02]  /*1b10*/  USEL UR7, URZ, 0x1, UP0 ;  /* 0x000000013f077887 */ /* 0x000fe40008000000 */
[----:B------:R-:W-:-:S02]  /*1b20*/  USEL UR5, UR5, URZ, UP0 ;  /* 0x0000003f05057287 */ /* 0x000fc40008000000 */
[----:B------:R-:W-:Y:S02]  /*1b30*/  USEL UR6, UR6, URZ, UP1 ;  /* 0x0000003f06067287 */ /* 0x000fe40008800000 */
[----:B------:R-:W-:Y:S01]  /*1b40*/  LOP3.LUT R5, R5, UR7, RZ, 0x3c, !PT ;  /* 0x0000000705057c12 */ /* 0x000fe2000f8e3cff */
[----:B------:R-:W-:Y:S09]  /*1b50*/  @P1 BRA `(.L_x_25) ;  /* 0xfffffffc00041947 */ /* 0x000ff2000383ffff */
.L_x_18:
[----:B01----:R-:W0:Y:S02]  /*1b60*/  LDC R0, c[0x0][0x28c] ;  /* 0x0000a300ff007b82 */ /* 0x003e240000000800 */
[----:B0-----:R-:W-:-:S13]  /*1b70*/  ISETP.GE.AND P1, PT, R0, 0x1, PT ;  /* 0x000000010000780c */ /* 0x001fda0003f26270 */
[----:B------:R-:W-:Y:S05]  /*1b80*/  @!P1 BRA `(.L_x_26) ;  /* 0x0000000000389947 */ /* 0x000fea0003800000 */
[----:B------:R-:W-:Y:S05]  /*1b90*/  @!P0 BRA `(.L_x_27) ;  /* 0x0000000000048947 */ /* 0x000fea0003800000 */
[----:B------:R-:W-:Y:S01]  /*1ba0*/  BPT.TRAP 0x1 ;  /* 0x000000040000795c */ /* 0x000fe20000300000 */
.L_x_27:
[----:B------:R-:W0:Y:S01]  /*1bb0*/  S2UR UR6, SR_CgaCtaId ;  /* 0x00000000000679c3 */ /* 0x000e220000008800 */
[----:B------:R-:W-:Y:S01]  /*1bc0*/  UIADD3 UR4, UR44, UR41, URZ ;  /* 0x000000292c047290 */ /* 0x000fe2000fffe03f */
[----:B------:R-:W-:Y:S01]  /*1bd0*/  ISETP.GT.U32.AND P0, PT, R18, 0x1, PT ;  /* 0x000000011200780c */ /* 0x000fe20003f04070 */
[----:B------:R-:W-:Y:S02]  /*1be0*/  UMOV UR5, 0x400 ;  /* 0x0000040000057882 */ /* 0x000fe40000000000 */
[----:B------:R-:W-:-:S04]  /*1bf0*/  USHF.L.U32 UR4, UR4, 0x3, URZ ;  /* 0x0000000304047899 */ /* 0x000fc8000800063f */
[----:B------:R-:W-:Y:S02]  /*1c00*/  ULOP3.LUT UR4, UR4, 0x18, URZ, 0xc0, !UPT ;  /* 0x0000001804047892 */ /* 0x000fe4000f8ec03f */
[----:B0-----:R-:W-:-:S04]  /*1c10*/  ULEA UR5, UR6, UR5, 0x18 ;  /* 0x0000000506057291 */ /* 0x001fc8000f8ec03f */
[----:B------:R-:W-:-:S04]  /*1c20*/  UIADD3 UR4, UR5, 0x20, UR4 ;  /* 0x0000002005047890 */ /* 0x000fc8000fffe004 */
[----:B------:R-:W-:-:S09]  /*1c30*/  UPRMT UR4, URZ, 0x654, UR4 ;  /* 0x000006543f047896 */ /* 0x000fd20008000004 */
[----:B------:R-:W-:Y:S01]  /*1c40*/  SYNCS.ARRIVE.TRANS64.RED.A1T0 RZ, [UR4], RZ ;  /* 0x000000ffffff79a7 */ /* 0x000fe20008100404 */
[----:B------:R-:W-:Y:S05]  /*1c50*/  @P0 BRA `(.L_x_26) ;  /* 0x0000000000040947 */ /* 0x000fea0003800000 */
[----:B------:R-:W-:Y:S01]  /*1c60*/  BPT.TRAP 0x1 ;  /* 0x000000040000795c */ /* 0x000fe20000300000 */
.L_x_26:
[----:B------:R-:W-:Y:S01]  /*1c70*/  IMAD.SHL.U32 R6, R100, 0x80, RZ ;  /* 0x0000008064067824 */ /* 0x000fe200078e00ff */
[----:B------:R-:W-:Y:S01]  /*1c80*/  ULDC UR6, c[0x0][0x288] ;  /* 0x0000a20000067ab9 */ /* 0x000fe20000000800 */
[----:B------:R-:W-:Y:S01]  /*1c90*/  SHF.R.S32.HI R11, RZ, 0x1f, R99 ;  /* 0x0000001fff0b7819 */ /* 0x000fe20000011463 */
[C---:B------:R-:W-:Y:S01]  /*1ca0*/  IMAD.SHL.U32 R10, R101.reuse, 0x80, RZ ;  /* 0x00000080650a7824 */ /* 0x040fe200078e00ff */
[----:B------:R-:W-:Y:S01]  /*1cb0*/  ULDC.64 UR4, c[0x0][0x5d0] ;  /* 0x0001740000047ab9 */ /* 0x000fe20000000a00 */
[C---:B------:R-:W-:Y:S01]  /*1cc0*/  LOP3.LUT R8, R6.reuse, 0x6, R93, 0xf8, !PT ;  /* 0x0000000606087812 */ /* 0x040fe200078ef85d */
[----:B------:R-:W-:Y:S01]  /*1cd0*/  IMAD.WIDE R100, R101, 0x80, R22 ;  /* 0x0000008065647825 */ /* 0x000fe200078e0216 */
[----:B------:R-:W-:Y:S01]  /*1ce0*/  ISETP.GE.AND P0, PT, R6, UR6, PT ;  /* 0x0000000606007c0c */ /* 0x000fe2000bf06270 */
[----:B------:R-:W-:Y:S01]  /*1cf0*/  ULDC UR6, c[0x0][0x284] ;  /* 0x0000a10000067ab9 */ /* 0x000fe20000000800 */
[----:B------:R-:W-:Y:S01]  /*1d00*/  SHF.R.S32.HI R9, RZ, 0x1f, R8 ;  /* 0x0000001fff097819 */ /* 0x000fe20000011408 */
[----:B------:R-:W-:Y:S01]  /*1d10*/  IMAD R0, R11, UR4, RZ ;  /* 0x000000040b007c24 */ /* 0x000fe2000f8e02ff */
[----:B------:R-:W-:-:S03]  /*1d20*/  ISETP.GE.OR P0, PT, R10, UR6, P0 ;  /* 0x000000060a007c0c */ /* 0x000fc60008706670 */
[C---:B------:R-:W-:Y:S02]  /*1d30*/  IMAD R3, R99.reuse, UR5, R0 ;  /* 0x0000000563037c24 */ /* 0x040fe4000f8e0200 */
[----:B------:R-:W-:Y:S01]  /*1d40*/  IMAD.WIDE.U32 R4, R99, UR4, R8 ;  /* 0x0000000463047c25 */ /* 0x000fe2000f8e0008 */
[----:B------:R-:W-:-:S03]  /*1d50*/  ULDC.64 UR4, c[0x0][0x5c8] ;  /* 0x0001720000047ab9 */ /* 0x000fc60000000a00 */
[----:B------:R-:W-:Y:S02]  /*1d60*/  IMAD R7, R101, UR4, RZ ;  /* 0x0000000465077c24 */ /* 0x000fe4000f8e02ff */
[----:B------:R-:W-:Y:S02]  /*1d70*/  IMAD.IADD R5, R5, 0x1, R3 ;  /* 0x0000000105057824 */ /* 0x000fe400078e0203 */
[C---:B------:R-:W-:Y:S02]  /*1d80*/  IMAD R7, R100.reuse, UR5, R7 ;  /* 0x0000000564077c24 */ /* 0x040fe4000f8e0207 */
[----:B------:R-:W-:-:S04]  /*1d90*/  IMAD.WIDE.U32 R102, R100, UR4, R4 ;  /* 0x0000000464667c25 */ /* 0x000fc8000f8e0004 */
[----:B------:R-:W-:Y:S01]  /*1da0*/  IMAD.MOV.U32 R0, RZ, RZ, -0x1 ;  /* 0xffffffffff007424 */ /* 0x000fe200078e00ff */
[----:B------:R-:W-:Y:S06]  /*1db0*/  @P0 BRA `(.L_x_28) ;  /* 0x00000040001c0947 */ /* 0x000fec0003800000 */
[----:B-----5:R-:W-:Y:S01]  /*1dc0*/  FSETP.NEU.AND P0, PT, R88, RZ, PT ;  /* 0x000000ff5800720b */ /* 0x020fe20003f0d000 */
[----:B------:R-:W-:Y:S01]  /*1dd0*/  IMAD.IADD R4, R89, 0x1, -R6 ;  /* 0x0000000159047824 */ /* 0x000fe200078e0a06 */
[----:B------:R-:W-:Y:S01]  /*1de0*/  BSSY B0, `(.L_x_28) ;  /* 0x0000404000007945 */ /* 0x000fe20003800000 */
[----:B------:R-:W-:Y:S02]  /*1df0*/  IMAD.IADD R3, R97, 0x1, -R10 ;  /* 0x0000000161037824 */ /* 0x000fe400078e0a0a */
[----:B------:R-:W-:Y:S01]  /*1e00*/  IMAD.IADD R113, R103, 0x1, R7 ;  /* 0x0000000167717824 */ /* 0x000fe200078e0207 */
[----:B------:R-:W-:-:S04]  /*1e10*/  ISETP.GT.AND P2, PT, R4, RZ, PT ;  /* 0x000000ff0400720c */ /* 0x000fc80003f44270 */
[----:B------:R-:W-:-:S03]  /*1e20*/  ISETP.GT.AND P1, PT, R3, RZ, P2 ;  /* 0x000000ff0300720c */ /* 0x000fc60001724270 */
[----:B------:R-:W-:Y:S10]  /*1e30*/  @!P0 BRA `(.L_x_29) ;  /* 0x0000002c00288947 */ /* 0x000ff40003800000 */
[----:B------:R-:W0:Y:S01]  /*1e40*/  LDC.64 R106, c[0x0][0x5b8] ;  /* 0x00016e00ff6a7b82 */ /* 0x000e220000000a00 */
[----:B------:R-:W-:-:S07]  /*1e50*/  ULDC.64 UR4, c[0x0][0x5c0] ;  /* 0x0001700000047ab9 */ /* 0x000fce0000000a00 */
[----:B------:R-:W1:Y:S08]  /*1e60*/  LDC.64 R108, c[0x0][0x5b0] ;  /* 0x00016c00ff6c7b82 */ /* 0x000e700000000a00 */
[----:B------:R-:W2:Y:S01]  /*1e70*/  LDC.64 R110, c[0x0][0x5a8] ;  /* 0x00016a00ff6e7b82 */ /* 0x000ea20000000a00 */
[-C--:B0-----:R-:W-:Y:S02]  /*1e80*/  IMAD R6, R11, R106.reuse, RZ ;  /* 0x0000006a0b067224 */ /* 0x081fe400078e02ff */
[----:B------:R-:W-:-:S04]  /*1e90*/  IMAD.WIDE.U32 R104, R99, R106, R8 ;  /* 0x0000006a63687225 */ /* 0x000fc800078e0008 */
[----:B------:R-:W-:Y:S02]  /*1ea0*/  IMAD R103, R99, R107, R6 ;  /* 0x0000006b63677224 */ /* 0x000fe400078e0206 */
[-C--:B-1----:R-:W-:Y:S02]  /*1eb0*/  IMAD R5, R101, R108.reuse, RZ ;  /* 0x0000006c65057224 */ /* 0x082fe400078e02ff */
[----:B------:R-:W-:Y:S02]  /*1ec0*/  IMAD.IADD R13, R105, 0x1, R103 ;  /* 0x00000001690d7824 */ /* 0x000fe400078e0267 */
[----:B------:R-:W-:Y:S02]  /*1ed0*/  IMAD.MOV.U32 R12, RZ, RZ, R104 ;  /* 0x000000ffff0c7224 */ /* 0x000fe400078e0068 */
[C---:B------:R-:W-:Y:S02]  /*1ee0*/  IMAD R107, R100.reuse, R109, R5 ;  /* 0x0000006d646b7224 */ /* 0x040fe400078e0205 */
[----:B------:R-:W-:-:S04]  /*1ef0*/  IMAD.WIDE.U32 R6, R100, R108, R12 ;  /* 0x0000006c64067225 */ /* 0x000fc800078e000c */
[----:B------:R-:W-:Y:S01]  /*1f00*/  IMAD.IADD R5, R7, 0x1, R107 ;  /* 0x0000000107057824 */ /* 0x000fe200078e026b */
[----:B--2---:R-:W-:-:S04]  /*1f10*/  LEA R14, P0, R6, R110, 0x1 ;  /* 0x0000006e060e7211 */ /* 0x004fc800078008ff */
[----:B------:R-:W-:-:S05]  /*1f20*/  LEA.HI.X R15, R6, R111, R5, 0x1, P0 ;  /* 0x0000006f060f7211 */ /* 0x000fca00000f0c05 */
[----:B------:R0:W2:Y:S01]  /*1f30*/  @P1 LDG.E.LTC128B.U16 R5, desc[UR38][R14.64] ;  /* 0x000000260e051981 */ /* 0x0000a2000c1e1520 */
[----:B------:R-:W-:Y:S01]  /*1f40*/  LEA R10, P0, R102, UR4, 0x1 ;  /* 0x00000004660a7c11 */ /* 0x000fe2000f8008ff */
[----:B------:R-:W-:Y:S01]  /*1f50*/  IMAD.WIDE.U32 R6, R100, R108, R8 ;  /* 0x0000006c64067225 */ /* 0x000fe200078e0008 */
[----:B------:R-:W-:Y:S03]  /*1f60*/  BSSY B1, `(.L_x_30) ;  /* 0x0000012000017945 */ /* 0x000fe60003800000 */
[----:B------:R-:W-:Y:S02]  /*1f70*/  IMAD.IADD R7, R107, 0x1, R7 ;  /* 0x000000016b077824 */ /* 0x000fe400078e0207 */
[----:B------:R-:W-:Y:S01]  /*1f80*/  IMAD.WIDE.U32 R20, R99, R106, R6 ;  /* 0x0000006a63147225 */ /* 0x000fe200078e0006 */
[----:B0-----:R-:W-:-:S03]  /*1f90*/  SHF.L.U64.HI R15, R108, 0x3, R109 ;  /* 0x000000036c0f7819 */ /* 0x001fc6000001026d */
[----:B------:R-:W-:Y:S01]  /*1fa0*/  IMAD.IADD R7, R103, 0x1, R21 ;  /* 0x0000000167077824 */ /* 0x000fe200078e0215 */
[----:B------:R-:W-:Y:S01]  /*1fb0*/  LEA R6, P4, R20, R110, 0x1 ;  /* 0x0000006e14067211 */ /* 0x000fe200078808ff */
[----:B------:R-:W-:-:S03]  /*1fc0*/  IMAD.SHL.U32 R14, R108, 0x8, RZ ;  /* 0x000000086c0e7824 */ /* 0x000fc600078e00ff */
[----:B------:R-:W-:Y:S01]  /*1fd0*/  LEA.HI.X R7, R20, R111, R7, 0x1, P4 ;  /* 0x0000006f14077211 */ /* 0x000fe200020f0c07 */
[----:B--2---:R-:W-:-:S04]  /*1fe0*/  IMAD.U32 R11, R5, 0x10000, RZ ;  /* 0x00010000050b7824 */ /* 0x004fc800078e00ff */
[----:B------:R-:W-:-:S04]  /*1ff0*/  FMUL R11, R11, R88 ;  /* 0x000000580b0b7220 */ /* 0x000fc80000400000 */
[----:B------:R-:W-:Y:S01]  /*2000*/  FFMA R24, R24, R19, R11 ;  /* 0x0000001318187223 */ /* 0x000fe2000000000b */
[----:B------:R-:W-:Y:S02]  /*2010*/  LEA.HI.X R11, R102, UR5, R113, 0x1, P0 ;  /* 0x00000005660b7c11 */ /* 0x000fe400080f0c71 */
[----:B------:R-:W-:Y:S02]  /*2020*/  ISETP.GT.AND P0, PT, R4, 0x1, PT ;  /* 0x000000010400780c */ /* 0x000fe40003f04270 */
[----:B------:R-:W-:Y:S02]  /*2030*/  F2FP.BF16.F32.PACK_AB R24, RZ, R24 ;  /* 0x00000018ff18723e */ /* 0x000fe400000010ff */
[----:B------:R-:W-:-:S03]  /*2040*/  ISETP.GT.AND P3, PT, R3, RZ, P0 ;  /* 0x000000ff0300720c */ /* 0x000fc60000764270 */
[----:B------:R0:W-:Y:S10]  /*2050*/  @P1 STG.E.U16 desc[UR38][R10.64], R24 ;  /* 0x000000180a001986 */ /* 0x0001f4000c101526 */
[----:B------:R-:W-:Y:S05]  /*2060*/  @!P3 BRA `(.L_x_31) ;  /* 0x000000000004b947 */ /* 0x000fea0003800000 */
[----:B------:R1:W5:Y:S02]  /*2070*/  LDG.E.LTC128B.U16 R5, desc[UR38][R6.64+0x2] ;  /* 0x0000022606057981 */ /* 0x000364000c1e1520 */
.L_x_31:
[----:B------:R-:W-:Y:S05]  /*2080*/  BSYNC B1 ;  /* 0x0000000000017941 */ /* 0x000fea0003800000 */
.L_x_30:
[----:B-----5:R-:W-:Y:S01]  /*2090*/  IMAD.U32 R101, R5, 0x10000, RZ ;  /* 0x0001000005657824 */ /* 0x020fe200078e00ff */
[----:B------:R-:W-:Y:S01]  /*20a0*/  ISETP.GT.AND P2, PT, R3, 0x8, P2 ;  /* 0x000000080300780c */ /* 0x000fe20001744270 */
[----:B------:R-:W-:Y:S01]  /*20b0*/  IMAD.WIDE.U32 R20, R100, R108, R14 ;  /* 0x0000006c64147225 */ /* 0x000fe200078e000e */
[----:B0-----:R-:W-:-:S03]  /*20c0*/  PRMT R24, R5, 0x7610, R24 ;  /* 0x0000761005187816 */ /* 0x001fc60000000018 */
[----:B------:R-:W-:Y:S01]  /*20d0*/  FMUL R12, R101, R88 ;  /* 0x00000058650c7220 */ /* 0x000fe20000400000 */
[----:B------:R-:W-:Y:S01]  /*20e0*/  IMAD.IADD R107, R107, 0x1, R21 ;  /* 0x000000016b6b7824 */ /* 0x000fe200078e0215 */
[----:B------:R-:W-:Y:S02]  /*20f0*/  IADD3 R104, P1, R104, R20, RZ ;  /* 0x0000001468687210 */ /* 0x000fe40007f3e0ff */
[----:B------:R-:W-:-:S03]  /*2100*/  FFMA R12, R25, R19, R12 ;  /* 0x00000013190c7223 */ /* 0x000fc6000000000c */
[----:B------:R-:W-:Y:S02]  /*2110*/  IMAD.X R13, R107, 0x1, R13, P1 ;  /* 0x000000016b0d7824 */ /* 0x000fe400008e060d */
[----:B------:R-:W-:Y:S02]  /*2120*/  F2FP.BF16.F32.PACK_AB R12, RZ, R12 ;  /* 0x0000000cff0c723e */ /* 0x000fe400000010ff */
[----:B------:R-:W-:Y:S02]  /*2130*/  LEA R14, P1, R104, R110, 0x1 ;  /* 0x0000006e680e7211 */ /* 0x000fe400078208ff */
[----:B------:R-:W-:Y:S02]  /*2140*/  PRMT R21, R12, 0x7610, R21 ;  /* 0x000076100c157816 */ /* 0x000fe40000000015 */
[----:B------:R-:W-:-:S03]  /*2150*/  LEA.HI.X R15, R104, R111, R13, 0x1, P1 ;  /* 0x0000006f680f7211 */ /* 0x000fc600008f0c0d */
[----:B------:R0:W-:Y:S04]  /*2160*/  @P3 STG.E.U16 desc[UR38][R10.64+0x2], R21 ;  /* 0x000002150a003986 */ /* 0x0001e8000c101526 */
[----:B------:R-:W2:Y:S01]  /*2170*/  @P2 LDG.E.LTC128B.U16 R24, desc[UR38][R14.64] ;  /* 0x000000260e182981 */ /* 0x000ea2000c1e1520 */
[----:B------:R-:W-:Y:S01]  /*2180*/  IADD3 R20, P1, R8, R20, RZ ;  /* 0x0000001408147210 */ /* 0x000fe20007f3e0ff */
[----:B------:R-:W-:Y:S01]  /*2190*/  BSSY B1, `(.L_x_32) ;  /* 0x0000011000017945 */ /* 0x000fe20003800000 */
[C---:B------:R-:W-:Y:S02]  /*21a0*/  SHF.L.U64.HI R13, R92.reuse, 0x1, R91 ;  /* 0x000000015c0d7819 */ /* 0x040fe4000001025b */
[----:B------:R-:W-:Y:S01]  /*21b0*/  ISETP.GT.AND P0, PT, R3, 0x8, P0 ;  /* 0x000000080300780c */ /* 0x000fe20000704270 */
[----:B0-----:R-:W-:Y:S01]  /*21c0*/  IMAD.X R21, R9, 0x1, R107, P1 ;  /* 0x0000000109157824 */ /* 0x001fe200008e066b */
[----:B------:R-:W-:Y:S01]  /*21d0*/  LEA R12, P1, R92, R10, 0x1 ;  /* 0x0000000a5c0c7211 */ /* 0x000fe200078208ff */
[----:B------:R-:W-:-:S04]  /*21e0*/  IMAD.WIDE.U32 R20, R99, R106, R20 ;  /* 0x0000006a63147225 */ /* 0x000fc800078e0014 */
[----:B------:R-:W-:Y:S01]  /*21f0*/  IMAD.X R13, R13, 0x1, R11, P1 ;  /* 0x000000010d0d7824 */ /* 0x000fe200008e060b */
[----:B------:R-:W-:Y:S01]  /*2200*/  LEA R8, P3, R20, R110, 0x1 ;  /* 0x0000006e14087211 */ /* 0x000fe200078608ff */
[----:B------:R-:W-:-:S05]  /*2210*/  IMAD.IADD R9, R103, 0x1, R21 ;  /* 0x0000000167097824 */ /* 0x000fca00078e0215 */
[----:B------:R-:W-:Y:S01]  /*2220*/  LEA.HI.X R9, R20, R111, R9, 0x1, P3 ;  /* 0x0000006f14097211 */ /* 0x000fe200018f0c09 */
[----:B--2---:R-:W-:-:S04]  /*2230*/  IMAD.U32 R5, R24, 0x10000, RZ ;  /* 0x0001000018057824 */ /* 0x004fc800078e00ff */
[----:B------:R-:W-:-:S04]  /*2240*/  FMUL R5, R5, R88 ;  /* 0x0000005805057220 */ /* 0x000fc80000400000 */
[----:B------:R-:W-:-:S05]  /*2250*/  FFMA R5, R26, R19, R5 ;  /* 0x000000131a057223 */ /* 0x000fca0000000005 */
[----:B------:R-:W-:-:S05]  /*2260*/  F2FP.BF16.F32.PACK_AB R5, RZ, R5 ;  /* 0x00000005ff05723e */ /* 0x000fca00000010ff */
[----:B------:R0:W-:Y:S01]  /*2270*/  @P2 STG.E.U16 desc[UR38][R12.64], R5 ;  /* 0x000000050c002986 */ /* 0x0001e2000c101526 */
[----:B------:R-:W-:Y:S05]  /*2280*/  @!P0 BRA `(.L_x_33) ;  /* 0x0000000000048947 */ /* 0x000fea0003800000 */
[----:B------:R2:W5:Y:S02]  /*2290*/  LDG.E.LTC128B.U16 R24, desc[UR38][R8.64+0x2] ;  /* 0x0000022608187981 */ /* 0x000564000c1e1520 */
.L_x_33:
[----:B------:R-:W-:Y:S05]  /*22a0*/  BSYNC B1 ;  /* 0x0000000000017941 */ /* 0x000fea0003800000 */
.L_x_32:
[----:B0----5:R-:W-:Y:S01]  /*22b0*/  IMAD.U32 R5, R24, 0x10000, RZ ;  /* 0x0001000018057824 */ /* 0x021fe200078e00ff */
[----:B------:R-:W-:Y:S01]  /*22c0*/  ISETP.GT.AND P1, PT, R4, 0x8, PT ;  /* 0x000000080400780c */ /* 0x000fe20003f24270 */
[----:B------:R-:W-:Y:S02]  /*22d0*/  BSSY B1, `(.L_x_34) ;  /* 0x0000008000017945 */ /* 0x000fe40003800000 */
[----:B------:R-:W-:Y:S01]  /*22e0*/  FMUL R14, R5, R88 ;  /* 0x00000058050e7220 */ /* 0x000fe20000400000 */
[----:B------:R-:W-:-:S03]  /*22f0*/  ISETP.GT.AND P2, PT, R3, RZ, P1 ;  /* 0x000000ff0300720c */ /* 0x000fc60000f44270 */
[----:B------:R-:W-:-:S05]  /*2300*/  FFMA R14, R27, R19, R14 ;  /* 0x000000131b0e7223 */ /* 0x000fca000000000e */
[----:B------:R-:W-:-:S05]  /*2310*/  F2FP.BF16.F32.PACK_AB R14, RZ, R14 ;  /* 0x0000000eff0e723e */ /* 0x000fca00000010ff */
[----:B------:R0:W-:Y:S01]  /*2320*/  @P0 STG.E.U16 desc[UR38][R12.64+0x2], R14 ;  /* 0x0000020e0c000986 */ /* 0x0001e2000c101526 */
[----:B------:R-:W-:Y:S05]  /*2330*/  @!P2 BRA `(.L_x_35) ;  /* 0x000000000004a947 */ /* 0x000fea0003800000 */
[----:B------:R3:W5:Y:S02]  /*2340*/  LDG.E.LTC128B.U16 R24, desc[UR38][R6.64+0x10] ;  /* 0x0000102606187981 */ /* 0x000764000c1e1520 */
.L_x_35:
[----:B------:R-:W-:Y:S05]  /*2350*/  BSYNC B1 ;  /* 0x0000000000017941 */ /* 0x000fea0003800000 */
.L_x_34:
[----:B-----5:R-:W-:Y:S01]  /*2360*/  IMAD.U32 R5, R24, 0x10000, RZ ;  /* 0x0001000018057824 */ /* 0x020fe200078e00ff */
        /* <DEDUP_REMOVED lines=9> */
.L_x_37:
[----:B------:R-:W-:Y:S05]  /*2400*/  BSYNC B1 ;  /* 0x0000000000017941 */ /* 0x000fea0003800000 */
.L_x_36:
[----:B----45:R-:W-:Y:S01]  /*2410*/  IMAD.U32 R5, R24, 0x10000, RZ ;  /* 0x0001000018057824 */ /* 0x030fe200078e00ff */
[----:B------:R-:W-:Y:S01]  /*2420*/  ISETP.GT.AND P1, PT, R3, 0x8, P1 ;  /* 0x000000080300780c */ /* 0x000fe20000f24270 */
[----:B------:R-:W-:Y:S02]  /*2430*/  BSSY B1, `(.L_x_38) ;  /* 0x0000007000017945 */ /* 0x000fe40003800000 */
[----:B0-----:R-:W-:-:S04]  /*2440*/  FMUL R14, R5, R88 ;  /* 0x00000058050e7220 */ /* 0x001fc80000400000 */
[----:B------:R-:W-:-:S05]  /*2450*/  FFMA R14, R29, R19, R14 ;  /* 0x000000131d0e7223 */ /* 0x000fca000000000e */
[----:B------:R-:W-:-:S05]  /*2460*/  F2FP.BF16.F32.PACK_AB R14, RZ, R14 ;  /* 0x0000000eff0e723e */ /* 0x000fca00000010ff */
[----:B------:R0:W-:Y:S01]  /*2470*/  @P3 STG.E.U16 desc[UR38][R10.64+0x12], R14 ;  /* 0x0000120e0a003986 */ /* 0x0001e2000c101526 */
[----:B------:R-:W-:Y:S05]  /*2480*/  @!P1 BRA `(.L_x_39) ;  /* 0x0000000000049947 */ /* 0x000fea0003800000 */
[----:B------:R4:W5:Y:S02]  /*2490*/  LDG.E.LTC128B.U16 R24, desc[UR38][R8.64+0x10] ;  /* 0x0000102608187981 */ /* 0x000964000c1e1520 */
.L_x_39:
[----:B------:R-:W-:Y:S05]  /*24a0*/  BSYNC B1 ;  /* 0x0000000000017941 */ /* 0x000fea0003800000 */
.L_x_38:
[----:B-----5:R-:W-:Y:S01]  /*24b0*/  IMAD.U32 R5, R24, 0x10000, RZ ;  /* 0x0001000018057824 */ /* 0x020fe200078e00ff */
[----:B------:R-:W-:Y:S01]  /*24c0*/  ISETP.GT.AND P0, PT, R3, 0x8, P0 ;  /* 0x000000080300780c */ /* 0x000fe20000704270 */
[----:B------:R-:W-:Y:S02]  /*24d0*/  BSSY B1, `(.L_x_40) ;  /* 0x0000007000017945 */ /* 0x000fe40003800000 */
[----:B------:R-:W-:-:S04]  /*24e0*/  FMUL R5, R5, R88 ;  /* 0x0000005805057220 */ /* 0x000fc80000400000 */
[----:B------:R-:W-:-:S05]  /*24f0*/  FFMA R5, R30, R19, R5 ;  /* 0x000000131e057223 */ /* 0x000fca0000000005 */
[----:B------:R-:W-:-:S05]  /*2500*/  F2FP.BF16.F32.PACK_AB R5, RZ, R5 ;  /* 0x00000005ff05723e */ /* 0x000fca00000010ff */
[----:B------:R0:W-:Y:S01]  /*2510*/  @P1 STG.E.U16 desc[UR38][R12.64+0x10], R5 ;  /* 0x000010050c001986 */ /* 0x0001e2000c101526 */
[----:B------:R-:W-:Y:S05]  /*2520*/  @!P0 BRA `(.L_x_41) ;  /* 0x0000000000048947 */ /* 0x000fea0003800000 */
[----:B------:R0:W5:Y:S02]  /*2530*/  LDG.E.LTC128B.U16 R24, desc[UR38][R8.64+0x12] ;  /* 0x0000122608187981 */ /* 0x000164000c1e1520 */
.L_x_41:
[----:B------:R-:W-:Y:S05]  /*2540*/  BSYNC B1 ;  /* 0x0000000000017941 */ /* 0x000fea0003800000 */
.L_x_40:
        /* <DEDUP_REMOVED lines=10> */
.L_x_43:
[----:B------:R-:W-:Y:S05]  /*25f0*/  BSYNC B1 ;  /* 0x0000000000017941 */ /* 0x000fea0003800000 */
.L_x_42:
        /* <DEDUP_REMOVED lines=10> */
.L_x_45:
[----:B------:R-:W-:Y:S05]  /*26a0*/  BSYNC B1 ;  /* 0x0000000000017941 */ /* 0x000fea0003800000 */
.L_x_44:
[----:B0----5:R-:W-:Y:S01]  /*26b0*/  IMAD.U32 R5, R24, 0x10000, RZ ;  /* 0x0001000018057824 */ /* 0x021fe200078e00ff */
        /* <DEDUP_REMOVED lines=8> */
.L_x_47:
[----:B------:R-:W-:Y:S05]  /*2740*/  BSYNC B1 ;  /* 0x0000000000017941 */ /* 0x000fea0003800000 */
.L_x_46:
        /* <DEDUP_REMOVED lines=9> */
.L_x_49:
[----:B------:R-:W-:Y:S05]  /*27e0*/  BSYNC B1 ;  /* 0x0000000000017941 */ /* 0x000fea0003800000 */
.L_x_48:
        /* <DEDUP_REMOVED lines=10> */
.L_x_51:
[----:B------:R-:W-:Y:S05]  /*2890*/  BSYNC B1 ;  /* 0x0000000000017941 */ /* 0x000fea0003800000 */
.L_x_50:
        /* <DEDUP_REMOVED lines=10> */
.L_x_53:
[----:B------:R-:W-:Y:S05]  /*2940*/  BSYNC B1 ;  /* 0x0000000000017941 */ /* 0x000fea0003800000 */
.L_x_52:
        /* <DEDUP_REMOVED lines=9> */
.L_x_55:
[----:B------:R-:W-:Y:S05]  /*29e0*/  BSYNC B1 ;  /* 0x0000000000017941 */ /* 0x000fea0003800000 */
.L_x_54:
        /* <DEDUP_REMOVED lines=9> */
.L_x_57:
[----:B------:R-:W-:Y:S05]  /*2a80*/  BSYNC B1 ;  /* 0x0000000000017941 */ /* 0x000fea0003800000 */
.L_x_56:
        /* <DEDUP_REMOVED lines=10> */
.L_x_59:
[----:B------:R-:W-:Y:S05]  /*2b30*/  BSYNC B1 ;  /* 0x0000000000017941 */ /* 0x000fea0003800000 */
.L_x_58:
        /* <DEDUP_REMOVED lines=10> */
.L_x_61:
[----:B------:R-:W-:Y:S05]  /*2be0*/  BSYNC B1 ;  /* 0x0000000000017941 */ /* 0x000fea0003800000 */
.L_x_60:
        /* <DEDUP_REMOVED lines=9> */
.L_x_63:
[----:B------:R-:W-:Y:S05]  /*2c80*/  BSYNC B1 ;  /* 0x0000000000017941 */ /* 0x000fea0003800000 */
.L_x_62:
        /* <DEDUP_REMOVED lines=9> */
.L_x_65:
[----:B------:R-:W-:Y:S05]  /*2d20*/  BSYNC B1 ;  /* 0x0000000000017941 */ /* 0x000fea0003800000 */
.L_x_64:
        /* <DEDUP_REMOVED lines=10> */
.L_x_67:
[----:B------:R-:W-:Y:S05]  /*2dd0*/  BSYNC B1 ;  /* 0x0000000000017941 */ /* 0x000fea0003800000 */
.L_x_66:
        /* <DEDUP_REMOVED lines=10> */
.L_x_69:
[----:B------:R-:W-:Y:S05]  /*2e80*/  BSYNC B1 ;  /* 0x0000000000017941 */ /* 0x000fea0003800000 */
.L_x_68:
        /* <DEDUP_REMOVED lines=9> */
.L_x_71:
[----:B------:R-:W-:Y:S05]  /*2f20*/  BSYNC B1 ;  /* 0x0000000000017941 */ /* 0x000fea0003800000 */
.L_x_70:
        /* <DEDUP_REMOVED lines=9> */
.L_x_73:
[----:B------:R-:W-:Y:S05]  /*2fc0*/  BSYNC B1 ;  /* 0x0000000000017941 */ /* 0x000fea0003800000 */
.L_x_72:
        /* <DEDUP_REMOVED lines=10> */
.L_x_75:
[----:B------:R-:W-:Y:S05]  /*3070*/  BSYNC B1 ;  /* 0x0000000000017941 */ /* 0x000fea0003800000 */
.L_x_74:
        /* <DEDUP_REMOVED lines=10> */
.L_x_77:
[----:B------:R-:W-:Y:S05]  /*3120*/  BSYNC B1 ;  /* 0x0000000000017941 */ /* 0x000fea0003800000 */
.L_x_76:
        /* <DEDUP_REMOVED lines=9> */
.L_x_79:
[----:B------:R-:W-:Y:S05]  /*31c0*/  BSYNC B1 ;  /* 0x0000000000017941 */ /* 0x000fea0003800000 */
.L_x_78:
        /* <DEDUP_REMOVED lines=9> */
.L_x_81:
[----:B------:R-:W-:Y:S05]  /*3260*/  BSYNC B1 ;  /* 0x0000000000017941 */ /* 0x000fea0003800000 */
.L_x_80:
        /* <DEDUP_REMOVED lines=10> */
.L_x_83:
[----:B------:R-:W-:Y:S05]  /*3310*/  BSYNC B1 ;  /* 0x0000000000017941 */ /* 0x000fea0003800000 */
.L_x_82:
        /* <DEDUP_REMOVED lines=10> */
.L_x_85:
[----:B------:R-:W-:Y:S05]  /*33c0*/  BSYNC B1 ;  /* 0x0000000000017941 */ /* 0x000fea0003800000 */
.L_x_84:
        /* <DEDUP_REMOVED lines=9> */
.L_x_87:
[----:B------:R-:W-:Y:S05]  /*3460*/  BSYNC B1 ;  /* 0x0000000000017941 */ /* 0x000fea0003800000 */
.L_x_86:
        /* <DEDUP_REMOVED lines=9> */
.L_x_89:
[----:B------:R-:W-:Y:S05]  /*3500*/  BSYNC B1 ;  /* 0x0000000000017941 */ /* 0x000fea0003800000 */
.L_x_88:
        /* <DEDUP_REMOVED lines=10> */
.L_x_91:
[----:B------:R-:W-:Y:S05]  /*35b0*/  BSYNC B1 ;  /* 0x0000000000017941 */ /* 0x000fea0003800000 */
.L_x_90:
        /* <DEDUP_REMOVED lines=10> */
.L_x_93:
[----:B------:R-:W-:Y:S05]  /*3660*/  BSYNC B1 ;  /* 0x0000000000017941 */ /* 0x000fea0003800000 */
.L_x_92:
        /* <DEDUP_REMOVED lines=9> */
.L_x_95:
[----:B------:R-:W-:Y:S05]  /*3700*/  BSYNC B1 ;  /* 0x0000000000017941 */ /* 0x000fea0003800000 */
.L_x_94:
        /* <DEDUP_REMOVED lines=9> */
.L_x_97:
[----:B------:R-:W-:Y:S05]  /*37a0*/  BSYNC B1 ;  /* 0x0000000000017941 */ /* 0x000fea0003800000 */
.L_x_96:
        /* <DEDUP_REMOVED lines=10> */
.L_x_99:
[----:B------:R-:W-:Y:S05]  /*3850*/  BSYNC B1 ;  /* 0x0000000000017941 */ /* 0x000fea0003800000 */
.L_x_98:
        /* <DEDUP_REMOVED lines=10> */
.L_x_101:
[----:B------:R-:W-:Y:S05]  /*3900*/  BSYNC B1 ;  /* 0x0000000000017941 */ /* 0x000fea0003800000 */
.L_x_100:
        /* <DEDUP_REMOVED lines=9> */
.L_x_103:
[----:B------:R-:W-:Y:S05]  /*39a0*/  BSYNC B1 ;  /* 0x0000000000017941 */ /* 0x000fea0003800000 */
.L_x_102:
        /* <DEDUP_REMOVED lines=9> */
.L_x_105:
[----:B------:R-:W-:Y:S05]  /*3a40*/  BSYNC B1 ;  /* 0x0000000000017941 */ /* 0x000fea0003800000 */
.L_x_104:
        /* <DEDUP_REMOVED lines=10> */
.L_x_107:
[----:B------:R-:W-:Y:S05]  /*3af0*/  BSYNC B1 ;  /* 0x0000000000017941 */ /* 0x000fea0003800000 */
.L_x_106:
        /* <DEDUP_REMOVED lines=10> */
.L_x_109:
[----:B------:R-:W-:Y:S05]  /*3ba0*/  BSYNC B1 ;  /* 0x0000000000017941 */ /* 0x000fea0003800000 */
.L_x_108:
        /* <DEDUP_REMOVED lines=9> */
.L_x_111:
[----:B------:R-:W-:Y:S05]  /*3c40*/  BSYNC B1 ;  /* 0x0000000000017941 */ /* 0x000fea0003800000 */
.L_x_110:
        /* <DEDUP_REMOVED lines=9> */
.L_x_113:
[----:B------:R-:W-:Y:S05]  /*3ce0*/  BSYNC B1 ;  /* 0x0000000000017941 */ /* 0x000fea0003800000 */
.L_x_112:
        /* <DEDUP_REMOVED lines=10> */
.L_x_115:
[----:B------:R-:W-:Y:S05]  /*3d90*/  BSYNC B1 ;  /* 0x0000000000017941 */ /* 0x000fea0003800000 */
.L_x_114:
        /* <DEDUP_REMOVED lines=10> */
.L_x_117:
[----:B------:R-:W-:Y:S05]  /*3e40*/  BSYNC B1 ;  /* 0x0000000000017941 */ /* 0x000fea0003800000 */
.L_x_116:
        /* <DEDUP_REMOVED lines=9> */
.L_x_119:
[----:B------:R-:W-:Y:S05]  /*3ee0*/  BSYNC B1 ;  /* 0x0000000000017941 */ /* 0x000fea0003800000 */
.L_x_118:
        /* <DEDUP_REMOVED lines=9> */
.L_x_121:
[----:B------:R-:W-:Y:S05]  /*3f80*/  BSYNC B1 ;  /* 0x0000000000017941 */ /* 0x000fea0003800000 */
.L_x_120:
        /* <DEDUP_REMOVED lines=10> */
.L_x_123:
[----:B------:R-:W-:Y:S05]  /*4030*/  BSYNC B1 ;  /* 0x0000000000017941 */ /* 0x000fea0003800000 */
.L_x_122:
        /* <DEDUP_REMOVED lines=10> */
.L_x_125:
[----:B------:R-:W-:Y:S05]  /*40e0*/  BSYNC B1 ;  /* 0x0000000000017941 */ /* 0x000fea0003800000 */
.L_x_124:
        /* <DEDUP_REMOVED lines=9> */
.L_x_127:
[----:B------:R-:W-:Y:S05]  /*4180*/  BSYNC B1 ;  /* 0x0000000000017941 */ /* 0x000fea0003800000 */
.L_x_126:
        /* <DEDUP_REMOVED lines=9> */
.L_x_129:
[----:B------:R-:W-:Y:S05]  /*4220*/  BSYNC B1 ;  /* 0x0000000000017941 */ /* 0x000fea0003800000 */
.L_x_128:
        /* <DEDUP_REMOVED lines=10> */
.L_x_131:
[----:B------:R-:W-:Y:S05]  /*42d0*/  BSYNC B1 ;  /* 0x0000000000017941 */ /* 0x000fea0003800000 */
.L_x_130:
        /* <DEDUP_REMOVED lines=10> */
.L_x_133:
[----:B------:R-:W-:Y:S05]  /*4380*/  BSYNC B1 ;  /* 0x0000000000017941 */ /* 0x000fea0003800000 */
.L_x_132:
        /* <DEDUP_REMOVED lines=9> */
.L_x_135:
[----:B------:R-:W-:Y:S05]  /*4420*/  BSYNC B1 ;  /* 0x0000000000017941 */ /* 0x000fea0003800000 */
.L_x_134:
        /* <DEDUP_REMOVED lines=9> */
.L_x_137:
[----:B------:R-:W-:Y:S05]  /*44c0*/  BSYNC B1 ;  /* 0x0000000000017941 */ /* 0x000fea0003800000 */
.L_x_136:
        /* <DEDUP_REMOVED lines=10> */
.L_x_139:
[----:B------:R-:W-:Y:S05]  /*4570*/  BSYNC B1 ;  /* 0x0000000000017941 */ /* 0x000fea0003800000 */
.L_x_138:
        /* <DEDUP_REMOVED lines=10> */
.L_x_141:
[----:B------:R-:W-:Y:S05]  /*4620*/  BSYNC B1 ;  /* 0x0000000000017941 */ /* 0x000fea0003800000 */
.L_x_140:
        /* <DEDUP_REMOVED lines=9> */
.L_x_143:
[----:B------:R-:W-:Y:S05]  /*46c0*/  BSYNC B1 ;  /* 0x0000000000017941 */ /* 0x000fea0003800000 */
.L_x_142:
        /* <DEDUP_REMOVED lines=9> */
.L_x_145:
[----:B------:R-:W-:Y:S05]  /*4760*/  BSYNC B1 ;  /* 0x0000000000017941 */ /* 0x000fea0003800000 */
.L_x_144:
        /* <DEDUP_REMOVED lines=10> */
.L_x_147:
[----:B------:R-:W-:Y:S05]  /*4810*/  BSYNC B1 ;  /* 0x0000000000017941 */ /* 0x000fea0003800000 */
.L_x_146:
[----:B-----5:R-:W-:Y:S01]  /*4820*/  IMAD.U32 R5, R24, 0x10000, RZ ;  /* 0x0001000018057824 */ /* 0x020fe200078e00ff */
[----:B------:R-:W-:Y:S01]  /*4830*/  ISETP.GT.AND P0, PT, R4, 0x79, PT ;  /* 0x000000790400780c */ /* 0x000fe20003f04270 */
[----:B------:R-:W-:Y:S01]  /*4840*/  @P2 IMAD.MOV.U32 R4, RZ, RZ, R10 ;  /* 0x000000ffff042224 */ /* 0x000fe200078e000a */
[----:B------:R-:W-:Y:S01]  /*4850*/  BSSY B1, `(.L_x_148) ;  /* 0x000000a000017945 */ /* 0x000fe20003800000 */
[----:B------:R-:W-:Y:S01]  /*4860*/  FMUL R5, R5, R88 ;  /* 0x0000005805057220 */ /* 0x000fe20000400000 */
[----:B------:R-:W-:-:S03]  /*4870*/  ISETP.GT.AND P3, PT, R3, RZ, P0 ;  /* 0x000000ff0300720c */ /* 0x000fc60000764270 */
[----:B------:R-:W-:-:S05]  /*4880*/  FFMA R5, R84, R19, R5 ;  /* 0x0000001354057223 */ /* 0x000fca0000000005 */
[----:B------:R-:W-:-:S04]  /*4890*/  F2FP.BF16.F32.PACK_AB R5, RZ, R5 ;  /* 0x00000005ff05723e */ /* 0x000fc800000010ff */
[----:B0-----:R-:W-:Y:S01]  /*48a0*/  PRMT R14, R5, 0x7610, R14 ;  /* 0x00007610050e7816 */ /* 0x001fe2000000000e */
[----:B------:R-:W-:-:S05]  /*48b0*/  @P2 IMAD.MOV.U32 R5, RZ, RZ, R11 ;  /* 0x000000ffff052224 */ /* 0x000fca00078e000b */
[----:B------:R0:W-:Y:S01]  /*48c0*/  @P2 STG.E.U16 desc[UR38][R4.64+0xf0], R14 ;  /* 0x0000f00e04002986 */ /* 0x0001e2000c101526 */
[----:B------:R-:W-:Y:S05]  /*48d0*/  @!P3 BRA `(.L_x_149) ;  /* 0x000000000004b947 */ /* 0x000fea0003800000 */
[----:B------:R0:W5:Y:S02]  /*48e0*/  LDG.E.LTC128B.U16 R24, desc[UR38][R6.64+0xf2] ;  /* 0x0000f22606187981 */ /* 0x000164000c1e1520 */
.L_x_149:
[----:B------:R-:W-:Y:S05]  /*48f0*/  BSYNC B1 ;  /* 0x0000000000017941 */ /* 0x000fea0003800000 */
.L_x_148:
        /* <DEDUP_REMOVED lines=9> */
.L_x_151:
[----:B------:R-:W-:Y:S05]  /*4990*/  BSYNC B1 ;  /* 0x0000000000017941 */ /* 0x000fea0003800000 */
.L_x_150:
[----:B-----5:R-:W-:Y:S01]  /*49a0*/  IMAD.U32 R5, R24, 0x10000, RZ ;  /* 0x0001000018057824 */ /* 0x020fe200078e00ff */
[----:B------:R-:W-:Y:S01]  /*49b0*/  ISETP.GT.AND P0, PT, R3, 0x8, P0 ;  /* 0x000000080300780c */ /* 0x000fe20000704270 */
[----:B0-----:R-:W-:Y:S01]  /*49c0*/  @P1 IMAD.MOV.U32 R4, RZ, RZ, R12 ;  /* 0x000000ffff041224 */ /* 0x001fe200078e000c */
[----:B------:R-:W-:Y:S01]  /*49d0*/  BSSY B1, `(.L_x_152) ;  /* 0x0000009000017945 */ /* 0x000fe20003800000 */
[----:B------:R-:W-:-:S04]  /*49e0*/  FMUL R5, R5, R88 ;  /* 0x0000005805057220 */ /* 0x000fc80000400000 */
[----:B------:R-:W-:-:S05]  /*49f0*/  FFMA R5, R86, R19, R5 ;  /* 0x0000001356057223 */ /* 0x000fca0000000005 */
[----:B------:R-:W-:-:S04]  /*4a00*/  F2FP.BF16.F32.PACK_AB R5, RZ, R5 ;  /* 0x00000005ff05723e */ /* 0x000fc800000010ff */
[----:B-1-3--:R-:W-:Y:S01]  /*4a10*/  PRMT R6, R5, 0x7610, R6 ;  /* 0x0000761005067816 */ /* 0x00afe20000000006 */
[----:B------:R-:W-:-:S05]  /*4a20*/  @P1 IMAD.MOV.U32 R5, RZ, RZ, R13 ;  /* 0x000000ffff051224 */ /* 0x000fca00078e000d */
[----:B------:R0:W-:Y:S01]  /*4a30*/  @P1 STG.E.U16 desc[UR38][R4.64+0xf0], R6 ;  /* 0x0000f00604001986 */ /* 0x0001e2000c101526 */
[----:B------:R-:W-:Y:S05]  /*4a40*/  @!P0 BRA `(.L_x_153) ;  /* 0x0000000000048947 */ /* 0x000fea0003800000 */
[----:B------:R1:W5:Y:S02]  /*4a50*/  LDG.E.LTC128B.U16 R24, desc[UR38][R8.64+0xf2] ;  /* 0x0000f22608187981 */ /* 0x000364000c1e1520 */
.L_x_153:
[----:B------:R-:W-:Y:S05]  /*4a60*/  BSYNC B1 ;  /* 0x0000000000017941 */ /* 0x000fea0003800000 */
.L_x_152:
[----:B------:R-:W-:Y:S05]  /*4a70*/  @!P0 BRA `(.L_x_154) ;  /* 0x0000001000e88947 */ /* 0x000fea0003800000 */
[----:B-----5:R-:W-:-:S04]  /*4a80*/  IMAD.U32 R3, R24, 0x10000, RZ ;  /* 0x0001000018037824 */ /* 0x020fc800078e00ff */
[----:B0-----:R-:W-:-:S04]  /*4a90*/  FMUL R4, R3, R88 ;  /* 0x0000005803047220 */ /* 0x001fc80000400000 */
[----:B------:R-:W-:-:S05]  /*4aa0*/  FFMA R4, R87, R19, R4 ;  /* 0x0000001357047223 */ /* 0x000fca0000000004 */
[----:B------:R-:W-:-:S05]  /*4ab0*/  F2FP.BF16.F32.PACK_AB R4, RZ, R4 ;  /* 0x00000004ff04723e */ /* 0x000fca00000010ff */
[----:B------:R3:W-:Y:S01]  /*4ac0*/  STG.E.U16 desc[UR38][R12.64+0xf2], R4 ;  /* 0x0000f2040c007986 */ /* 0x0007e2000c101526 */
[----:B------:R-:W-:Y:S05]  /*4ad0*/  BRA `(.L_x_154) ;  /* 0x0000001000d07947 */ /* 0x000fea0003800000 */
.L_x_29:
[----:B------:R-:W-:Y:S01]  /*4ae0*/  ISETP.GT.AND P3, PT, R4, 0x1, PT ;  /* 0x000000010400780c */ /* 0x000fe20003f64270 */
[----:B------:R-:W-:Y:S01]  /*4af0*/  ULDC.64 UR4, c[0x0][0x5c0] ;  /* 0x0001700000047ab9 */ /* 0x000fe20000000a00 */
[-C--:B------:R-:W-:Y:S01]  /*4b00*/  FMUL R24, R24, R19.reuse ;  /* 0x0000001318187220 */ /* 0x080fe20000400000 */
[----:B------:R-:W-:Y:S01]  /*4b10*/  LEA R6, P4, R102, UR4, 0x1 ;  /* 0x0000000466067c11 */ /* 0x000fe2000f8808ff */
[-C--:B------:R-:W-:Y:S01]  /*4b20*/  FMUL R25, R25, R19.reuse ;  /* 0x0000001319197220 */ /* 0x080fe20000400000 */
[----:B------:R-:W-:Y:S01]  /*4b30*/  ISETP.GT.AND P0, PT, R3, RZ, P3 ;  /* 0x000000ff0300720c */ /* 0x000fe20001f04270 */
[-C--:B------:R-:W-:Y:S01]  /*4b40*/  FMUL R26, R26, R19.reuse ;  /* 0x000000131a1a7220 */ /* 0x080fe20000400000 */
[----:B------:R-:W-:Y:S01]  /*4b50*/  F2FP.BF16.F32.PACK_AB R24, RZ, R24 ;  /* 0x00000018ff18723e */ /* 0x000fe200000010ff */
[-C--:B------:R-:W-:Y:S01]  /*4b60*/  FMUL R27, R27, R19.reuse ;  /* 0x000000131b1b7220 */ /* 0x080fe20000400000 */
[----:B------:R-:W-:Y:S01]  /*4b70*/  LEA.HI.X R7, R102, UR5, R113, 0x1, P4 ;  /* 0x0000000566077c11 */ /* 0x000fe2000a0f0c71 */
[----:B------:R-:W-:Y:S01]  /*4b80*/  FMUL R28, R28, R19 ;  /* 0x000000131c1c7220 */ /* 0x000fe20000400000 */
[----:B------:R-:W-:Y:S01]  /*4b90*/  F2FP.BF16.F32.PACK_AB R25, RZ, R25 ;  /* 0x00000019ff19723e */ /* 0x000fe200000010ff */
[-C--:B------:R-:W-:Y:S01]  /*4ba0*/  FMUL R29, R29, R19.reuse ;  /* 0x000000131d1d7220 */ /* 0x080fe20000400000 */
[----:B------:R-:W-:Y:S01]  /*4bb0*/  ISETP.GT.AND P2, PT, R3, 0x8, P2 ;  /* 0x000000080300780c */ /* 0x000fe20001744270 */
[----:B------:R-:W-:Y:S01]  /*4bc0*/  @P1 STG.E.U16 desc[UR38][R6.64], R24 ;  /* 0x0000001806001986 */ /* 0x000fe2000c101526 */
[----:B------:R-:W-:Y:S01]  /*4bd0*/  ISETP.GT.AND P1, PT, R4, 0x8, PT ;  /* 0x000000080400780c */ /* 0x000fe20003f24270 */
[-C--:B------:R-:W-:Y:S01]  /*4be0*/  FMUL R30, R30, R19.reuse ;  /* 0x000000131e1e7220 */ /* 0x080fe20000400000 */
[C---:B------:R-:W-:Y:S01]  /*4bf0*/  SHF.L.U64.HI R5, R92.reuse, 0x1, R91 ;  /* 0x000000015c057819 */ /* 0x040fe2000001025b */
[----:B------:R-:W-:Y:S01]  /*4c00*/  @P0 STG.E.U16 desc[UR38][R6.64+0x2], R25 ;  /* 0x0000021906000986 */ /* 0x000fe2000c101526 */
[----:B------:R-:W-:Y:S01]  /*4c10*/  LEA R8, P5, R92, R6, 0x1 ;  /* 0x000000065c087211 */ /* 0x000fe200078a08ff */
[-C--:B------:R-:W-:Y:S01]  /*4c20*/  FMUL R31, R31, R19.reuse ;  /* 0x000000131f1f7220 */ /* 0x080fe20000400000 */
[----:B------:R-:W-:Y:S01]  /*4c30*/  ISETP.GT.AND P3, PT, R3, 0x8, P3 ;  /* 0x000000080300780c */ /* 0x000fe20001f64270 */
[-C--:B------:R-:W-:Y:S01]  /*4c40*/  FMUL R32, R32, R19.reuse ;  /* 0x0000001320207220 */ /* 0x080fe20000400000 */
[----:B------:R-:W-:Y:S01]  /*4c50*/  ISETP.GT.AND P0, PT, R4, 0x9, PT ;  /* 0x000000090400780c */ /* 0x000fe20003f04270 */
[----:B------:R-:W-:Y:S01]  /*4c60*/  IMAD.X R9, R5, 0x1, R7, P5 ;  /* 0x0000000105097824 */ /* 0x000fe200028e0607 */
[----:B------:R-:W-:Y:S01]  /*4c70*/  ISETP.GT.AND P4, PT, R3, RZ, P1 ;  /* 0x000000ff0300720c */ /* 0x000fe20000f84270 */
[-C--:B------:R-:W-:Y:S01]  /*4c80*/  FMUL R33, R33, R19.reuse ;  /* 0x0000001321217220 */ /* 0x080fe20000400000 */
[----:B------:R-:W-:Y:S01]  /*4c90*/  F2FP.BF16.F32.PACK_AB R26, RZ, R26 ;  /* 0x0000001aff1a723e */ /* 0x000fe200000010ff */
[-C--:B------:R-:W-:Y:S01]  /*4ca0*/  FMUL R34, R34, R19.reuse ;  /* 0x0000001322227220 */ /* 0x080fe20000400000 */
[----:B------:R-:W-:Y:S01]  /*4cb0*/  ISETP.GT.AND P5, PT, R3, RZ, P0 ;  /* 0x000000ff0300720c */ /* 0x000fe200007a4270 */
[----:B------:R-:W-:Y:S01]  /*4cc0*/  FMUL R35, R35, R19 ;  /* 0x0000001323237220 */ /* 0x000fe20000400000 */
[----:B------:R-:W-:Y:S01]  /*4cd0*/  F2FP.BF16.F32.PACK_AB R27, RZ, R27 ;  /* 0x0000001bff1b723e */ /* 0x000fe200000010ff */
[----:B------:R-:W-:Y:S01]  /*4ce0*/  @P2 STG.E.U16 desc[UR38][R8.64], R26 ;  /* 0x0000001a08002986 */ /* 0x000fe2000c101526 */
[----:B------:R-:W-:Y:S01]  /*4cf0*/  F2FP.BF16.F32.PACK_AB R28, RZ, R28 ;  /* 0x0000001cff1c723e */ /* 0x000fe200000010ff */
[-C--:B------:R-:W-:Y:S01]  /*4d00*/  FMUL R36, R36, R19.reuse ;  /* 0x0000001324247220 */ /* 0x080fe20000400000 */
[----:B------:R-:W-:Y:S01]  /*4d10*/  ISETP.GT.AND P2, PT, R3, 0x8, P1 ;  /* 0x000000080300780c */ /* 0x000fe20000f44270 */
[----:B------:R-:W-:Y:S01]  /*4d20*/  @P3 STG.E.U16 desc[UR38][R8.64+0x2], R27 ;  /* 0x0000021b08003986 */ /* 0x000fe2000c101526 */
[----:B------:R-:W-:Y:S01]  /*4d30*/  ISETP.GT.AND P1, PT, R4, 0x10, PT ;  /* 0x000000100400780c */ /* 0x000fe20003f24270 */
[----:B------:R-:W-:Y:S01]  /*4d40*/  FMUL R37, R37, R19 ;  /* 0x0000001325257220 */ /* 0x000fe20000400000 */
[----:B------:R-:W-:Y:S01]  /*4d50*/  F2FP.BF16.F32.PACK_AB R29, RZ, R29 ;  /* 0x0000001dff1d723e */ /* 0x000fe200000010ff */
[----:B------:R-:W-:Y:S01]  /*4d60*/  @P4 STG.E.U16 desc[UR38][R6.64+0x10], R28 ;  /* 0x0000101c06004986 */ /* 0x000fe2000c101526 */
[C---:B------:R-:W-:Y:S01]  /*4d70*/  ISETP.GT.AND P3, PT, R3.reuse, 0x8, P0 ;  /* 0x000000080300780c */ /* 0x040fe20000764270 */
[-C--:B------:R-:W-:Y:S01]  /*4d80*/  FMUL R38, R38, R19.reuse ;  /* 0x0000001326267220 */ /* 0x080fe20000400000 */
[----:B------:R-:W-:Y:S01]  /*4d90*/  ISETP.GT.AND P0, PT, R4, 0x11, PT ;  /* 0x000000110400780c */ /* 0x000fe20003f04270 */
[----:B------:R-:W-:Y:S01]  /*4da0*/  @P5 STG.E.U16 desc[UR38][R6.64+0x12], R29 ;  /* 0x0000121d06005986 */ /* 0x000fe2000c101526 */
        /* <DEDUP_REMOVED lines=161> */
[----:B------:R-:W-:Y:S01]  /*57c0*/  FMUL R87, R87, R19 ;  /* 0x0000001357577220 */ /* 0x000fe20000400000 */
[----:B------:R-:W-:-:S02]  /*57d0*/  F2FP.BF16.F32.PACK_AB R62, RZ, R62 ;  /* 0x0000003eff3e723e */ /* 0x000fc400000010ff */
[C---:B------:R-:W-:Y:S02]  /*57e0*/  ISETP.GT.AND P5, PT, R3.reuse, RZ, P0 ;  /* 0x000000ff0300720c */ /* 0x040fe400007a4270 */
[----:B------:R-:W-:Y:S01]  /*57f0*/  F2FP.BF16.F32.PACK_AB R63, RZ, R63 ;  /* 0x0000003fff3f723e */ /* 0x000fe200000010ff */
[----:B------:R-:W-:Y:S01]  /*5800*/  @P2 STG.E.U16 desc[UR38][R8.64+0x90], R62 ;  /* 0x0000903e08002986 */ /* 0x000fe2000c101526 */
[----:B------:R-:W-:Y:S02]  /*5810*/  F2FP.BF16.F32.PACK_AB R64, RZ, R64 ;  /* 0x00000040ff40723e */ /* 0x000fe400000010ff */
[C---:B------:R-:W-:Y:S01]  /*5820*/  ISETP.GT.AND P2, PT, R3.reuse, 0x8, P1 ;  /* 0x000000080300780c */ /* 0x040fe20000f44270 */
[----:B------:R-:W-:Y:S01]  /*5830*/  @P3 STG.E.U16 desc[UR38][R8.64+0x92], R63 ;  /* 0x0000923f08003986 */ /* 0x000fe2000c101526 */
[----:B------:R-:W-:Y:S02]  /*5840*/  ISETP.GT.AND P1, PT, R4, 0x58, PT ;  /* 0x000000580400780c */ /* 0x000fe40003f24270 */
[----:B------:R-:W-:Y:S01]  /*5850*/  F2FP.BF16.F32.PACK_AB R65, RZ, R65 ;  /* 0x00000041ff41723e */ /* 0x000fe200000010ff */
[----:B------:R-:W-:Y:S01]  /*5860*/  @P4 STG.E.U16 desc[UR38][R6.64+0xa0], R64 ;  /* 0x0000a04006004986 */ /* 0x000fe2000c101526 */
[----:B------:R-:W-:-:S02]  /*5870*/  ISETP.GT.AND P3, PT, R3, 0x8, P0 ;  /* 0x000000080300780c */ /* 0x000fc40000764270 */
[----:B------:R-:W-:Y:S01]  /*5880*/  ISETP.GT.AND P0, PT, R4, 0x59, PT ;  /* 0x000000590400780c */ /* 0x000fe20003f04270 */
[----:B------:R-:W-:Y:S01]  /*5890*/  @P5 STG.E.U16 desc[UR38][R6.64+0xa2], R65 ;  /* 0x0000a24106005986 */ /* 0x000fe2000c101526 */
[C---:B------:R-:W-:Y:S02]  /*58a0*/  ISETP.GT.AND P4, PT, R3.reuse, RZ, P1 ;  /* 0x000000ff0300720c */ /* 0x040fe40000f84270 */
[----:B------:R-:W-:Y:S02]  /*58b0*/  F2FP.BF16.F32.PACK_AB R66, RZ, R66 ;  /* 0x00000042ff42723e */ /* 0x000fe400000010ff */
[----:B------:R-:W-:Y:S02]  /*58c0*/  ISETP.GT.AND P5, PT, R3, RZ, P0 ;  /* 0x000000ff0300720c */ /* 0x000fe400007a4270 */
[----:B------:R-:W-:Y:S01]  /*58d0*/  F2FP.BF16.F32.PACK_AB R67, RZ, R67 ;  /* 0x00000043ff43723e */ /* 0x000fe200000010ff */
[----:B------:R-:W-:Y:S01]  /*58e0*/  @P2 STG.E.U16 desc[UR38][R8.64+0xa0], R66 ;  /* 0x0000a04208002986 */ /* 0x000fe2000c101526 */
[----:B------:R-:W-:-:S02]  /*58f0*/  F2FP.BF16.F32.PACK_AB R68, RZ, R68 ;  /* 0x00000044ff44723e */ /* 0x000fc400000010ff */
[C---:B------:R-:W-:Y:S01]  /*5900*/  ISETP.GT.AND P2, PT, R3.reuse, 0x8, P1 ;  /* 0x000000080300780c */ /* 0x040fe20000f44270 */
[----:B------:R-:W-:Y:S01]  /*5910*/  @P3 STG.E.U16 desc[UR38][R8.64+0xa2], R67 ;  /* 0x0000a24308003986 */ /* 0x000fe2000c101526 */
[C---:B------:R-:W-:Y:S02]  /*5920*/  ISETP.GT.AND P1, PT, R4.reuse, 0x60, PT ;  /* 0x000000600400780c */ /* 0x040fe40003f24270 */
[----:B------:R-:W-:Y:S01]  /*5930*/  F2FP.BF16.F32.PACK_AB R69, RZ, R69 ;  /* 0x00000045ff45723e */ /* 0x000fe200000010ff */
[----:B------:R-:W-:Y:S01]  /*5940*/  @P4 STG.E.U16 desc[UR38][R6.64+0xb0], R68 ;  /* 0x0000b04406004986 */ /* 0x000fe2000c101526 */
[C---:B------:R-:W-:Y:S02]  /*5950*/  ISETP.GT.AND P3, PT, R3.reuse, 0x8, P0 ;  /* 0x000000080300780c */ /* 0x040fe40000764270 */
[----:B------:R-:W-:Y:S01]  /*5960*/  ISETP.GT.AND P0, PT, R4, 0x61, PT ;  /* 0x000000610400780c */ /* 0x000fe20003f04270 */
[----:B------:R-:W-:Y:S01]  /*5970*/  @P5 STG.E.U16 desc[UR38][R6.64+0xb2], R69 ;  /* 0x0000b24506005986 */ /* 0x000fe2000c101526 */
[----:B------:R-:W-:-:S02]  /*5980*/  ISETP.GT.AND P4, PT, R3, RZ, P1 ;  /* 0x000000ff0300720c */ /* 0x000fc40000f84270 */
[C---:B------:R-:W-:Y:S02]  /*5990*/  ISETP.GT.AND P5, PT, R3.reuse, RZ, P0 ;  /* 0x000000ff0300720c */ /* 0x040fe400007a4270 */
[----:B------:R-:W-:Y:S02]  /*59a0*/  F2FP.BF16.F32.PACK_AB R70, RZ, R70 ;  /* 0x00000046ff46723e */ /* 0x000fe400000010ff */
[----:B------:R-:W-:Y:S02]  /*59b0*/  F2FP.BF16.F32.PACK_AB R71, RZ, R71 ;  /* 0x00000047ff47723e */ /* 0x000fe400000010ff */
[----:B------:R-:W-:Y:S01]  /*59c0*/  F2FP.BF16.F32.PACK_AB R72, RZ, R72 ;  /* 0x00000048ff48723e */ /* 0x000fe200000010ff */
[----:B------:R-:W-:Y:S01]  /*59d0*/  @P2 STG.E.U16 desc[UR38][R8.64+0xb0], R70 ;  /* 0x0000b04608002986 */ /* 0x000fe2000c101526 */
[----:B------:R-:W-:Y:S02]  /*59e0*/  F2FP.BF16.F32.PACK_AB R73, RZ, R73 ;  /* 0x00000049ff49723e */ /* 0x000fe400000010ff */
[C---:B------:R-:W-:Y:S01]  /*59f0*/  ISETP.GT.AND P1, PT, R3.reuse, 0x8, P1 ;  /* 0x000000080300780c */ /* 0x040fe20000f24270 */
[----:B------:R-:W-:Y:S01]  /*5a00*/  @P3 STG.E.U16 desc[UR38][R8.64+0xb2], R71 ;  /* 0x0000b24708003986 */ /* 0x000fe2000c101526 */
[----:B------:R-:W-:-:S02]  /*5a10*/  ISETP.GT.AND P2, PT, R3, 0x8, P0 ;  /* 0x000000080300780c */ /* 0x000fc40000744270 */
[C---:B------:R-:W-:Y:S01]  /*5a20*/  ISETP.GT.AND P0, PT, R4.reuse, 0x69, PT ;  /* 0x000000690400780c */ /* 0x040fe20003f04270 */
[----:B------:R-:W-:Y:S01]  /*5a30*/  @P4 STG.E.U16 desc[UR38][R6.64+0xc0], R72 ;  /* 0x0000c04806004986 */ /* 0x000fe2000c101526 */
[----:B------:R-:W-:Y:S02]  /*5a40*/  ISETP.GT.AND P4, PT, R4, 0x68, PT ;  /* 0x000000680400780c */ /* 0x000fe40003f84270 */
[----:B------:R-:W-:Y:S01]  /*5a50*/  F2FP.BF16.F32.PACK_AB R74, RZ, R74 ;  /* 0x0000004aff4a723e */ /* 0x000fe200000010ff */
[----:B------:R-:W-:Y:S01]  /*5a60*/  @P5 STG.E.U16 desc[UR38][R6.64+0xc2], R73 ;  /* 0x0000c24906005986 */ /* 0x000fe2000c101526 */
[C---:B------:R-:W-:Y:S02]  /*5a70*/  ISETP.GT.AND P5, PT, R3.reuse, RZ, P4 ;  /* 0x000000ff0300720c */ /* 0x040fe400027a4270 */
[----:B------:R-:W-:Y:S01]  /*5a80*/  ISETP.GT.AND P3, PT, R3, RZ, P0 ;  /* 0x000000ff0300720c */ /* 0x000fe20000764270 */
[----:B------:R-:W-:Y:S01]  /*5a90*/  @P1 STG.E.U16 desc[UR38][R8.64+0xc0], R74 ;  /* 0x0000c04a08001986 */ /* 0x000fe2000c101526 */
[----:B------:R-:W-:-:S02]  /*5aa0*/  F2FP.BF16.F32.PACK_AB R75, RZ, R75 ;  /* 0x0000004bff4b723e */ /* 0x000fc400000010ff */
[----:B------:R-:W-:Y:S02]  /*5ab0*/  F2FP.BF16.F32.PACK_AB R76, RZ, R76 ;  /* 0x0000004cff4c723e */ /* 0x000fe400000010ff */
[C---:B------:R-:W-:Y:S01]  /*5ac0*/  ISETP.GT.AND P4, PT, R3.reuse, 0x8, P4 ;  /* 0x000000080300780c */ /* 0x040fe20002784270 */
[----:B------:R-:W-:Y:S01]  /*5ad0*/  @P2 STG.E.U16 desc[UR38][R8.64+0xc2], R75 ;  /* 0x0000c24b08002986 */ /* 0x000fe2000c101526 */
[----:B------:R-:W-:Y:S02]  /*5ae0*/  F2FP.BF16.F32.PACK_AB R77, RZ, R77 ;  /* 0x0000004dff4d723e */ /* 0x000fe400000010ff */
[C---:B------:R-:W-:Y:S01]  /*5af0*/  ISETP.GT.AND P2, PT, R4.reuse, 0x71, PT ;  /* 0x000000710400780c */ /* 0x040fe20003f44270 */
[----:B------:R-:W-:Y:S01]  /*5b00*/  @P5 STG.E.U16 desc[UR38][R6.64+0xd0], R76 ;  /* 0x0000d04c06005986 */ /* 0x000fe2000c101526 */
[----:B------:R-:W-:Y:S02]  /*5b10*/  ISETP.GT.AND P5, PT, R3, 0x8, P0 ;  /* 0x000000080300780c */ /* 0x000fe400007a4270 */
[C---:B------:R-:W-:Y:S01]  /*5b20*/  ISETP.GT.AND P1, PT, R4.reuse, 0x78, PT ;  /* 0x000000780400780c */ /* 0x040fe20003f24270 */
[----:B------:R-:W-:Y:S01]  /*5b30*/  @P3 STG.E.U16 desc[UR38][R6.64+0xd2], R77 ;  /* 0x0000d24d06003986 */ /* 0x000fe2000c101526 */
[----:B------:R-:W-:-:S02]  /*5b40*/  ISETP.GT.AND P3, PT, R4, 0x70, PT ;  /* 0x000000700400780c */ /* 0x000fc40003f64270 */
[----:B------:R-:W-:Y:S01]  /*5b50*/  ISETP.GT.AND P0, PT, R4, 0x79, PT ;  /* 0x000000790400780c */ /* 0x000fe20003f04270 */
[----:B------:R-:W-:Y:S01]  /*5b60*/  @P4 IMAD.MOV.U32 R4, RZ, RZ, R8 ;  /* 0x000000ffff044224 */ /* 0x000fe200078e0008 */
[----:B------:R-:W-:Y:S01]  /*5b70*/  F2FP.BF16.F32.PACK_AB R78, RZ, R78 ;  /* 0x0000004eff4e723e */ /* 0x000fe200000010ff */
[----:B------:R-:W-:Y:S01]  /*5b80*/  @P4 IMAD.MOV.U32 R5, RZ, RZ, R9 ;  /* 0x000000ffff054224 */ /* 0x000fe200078e0009 */
[----:B------:R-:W-:Y:S02]  /*5b90*/  F2FP.BF16.F32.PACK_AB R79, RZ, R79 ;  /* 0x0000004fff4f723e */ /* 0x000fe400000010ff */
[----:B------:R-:W-:Y:S02]  /*5ba0*/  F2FP.BF16.F32.PACK_AB R80, RZ, R80 ;  /* 0x00000050ff50723e */ /* 0x000fe400000010ff */
[----:B------:R0:W-:Y:S01]  /*5bb0*/  @P4 STG.E.U16 desc[UR38][R4.64+0xd0], R78 ;  /* 0x0000d04e04004986 */ /* 0x0001e2000c101526 */
[----:B------:R-:W-:Y:S02]  /*5bc0*/  ISETP.GT.AND P4, PT, R3, RZ, P2 ;  /* 0x000000ff0300720c */ /* 0x000fe40001784270 */
[----:B------:R-:W-:-:S02]  /*5bd0*/  F2FP.BF16.F32.PACK_AB R81, RZ, R81 ;  /* 0x00000051ff51723e */ /* 0x000fc400000010ff */
[----:B------:R-:W-:Y:S02]  /*5be0*/  ISETP.GT.AND P2, PT, R3, 0x8, P2 ;  /* 0x000000080300780c */ /* 0x000fe40001744270 */
[----:B------:R-:W-:Y:S02]  /*5bf0*/  F2FP.BF16.F32.PACK_AB R82, RZ, R82 ;  /* 0x00000052ff52723e */ /* 0x000fe400000010ff */
[----:B------:R-:W-:Y:S02]  /*5c00*/  F2FP.BF16.F32.PACK_AB R83, RZ, R83 ;  /* 0x00000053ff53723e */ /* 0x000fe400000010ff */
[----:B------:R-:W-:Y:S01]  /*5c10*/  F2FP.BF16.F32.PACK_AB R84, RZ, R84 ;  /* 0x00000054ff54723e */ /* 0x000fe200000010ff */
[----:B0-----:R-:W-:Y:S01]  /*5c20*/  @P5 IMAD.MOV.U32 R4, RZ, RZ, R8 ;  /* 0x000000ffff045224 */ /* 0x001fe200078e0008 */
[----:B------:R-:W-:Y:S01]  /*5c30*/  F2FP.BF16.F32.PACK_AB R85, RZ, R85 ;  /* 0x00000055ff55723e */ /* 0x000fe200000010ff */
[----:B------:R-:W-:Y:S01]  /*5c40*/  @P5 IMAD.MOV.U32 R5, RZ, RZ, R9 ;  /* 0x000000ffff055224 */ /* 0x000fe200078e0009 */
[----:B------:R-:W-:-:S02]  /*5c50*/  F2FP.BF16.F32.PACK_AB R86, RZ, R86 ;  /* 0x00000056ff56723e */ /* 0x000fc400000010ff */
[----:B------:R-:W-:Y:S02]  /*5c60*/  F2FP.BF16.F32.PACK_AB R87, RZ, R87 ;  /* 0x00000057ff57723e */ /* 0x000fe400000010ff */
[----:B------:R0:W-:Y:S01]  /*5c70*/  @P5 STG.E.U16 desc[UR38][R4.64+0xd2], R79 ;  /* 0x0000d24f04005986 */ /* 0x0001e2000c101526 */
[C---:B------:R-:W-:Y:S02]  /*5c80*/  ISETP.GT.AND P5, PT, R3.reuse, RZ, P3 ;  /* 0x000000ff0300720c */ /* 0x040fe40001fa4270 */
[----:B------:R-:W-:-:S11]  /*5c90*/  ISETP.GT.AND P3, PT, R3, 0x8, P3 ;  /* 0x000000080300780c */ /* 0x000fd60001f64270 */
[----:B0-----:R-:W-:Y:S02]  /*5ca0*/  @P5 IMAD.MOV.U32 R4, RZ, RZ, R6 ;  /* 0x000000ffff045224 */ /* 0x001fe400078e0006 */
[----:B------:R-:W-:-:S05]  /*5cb0*/  @P5 IMAD.MOV.U32 R5, RZ, RZ, R7 ;  /* 0x000000ffff055224 */ /* 0x000fca00078e0007 */
[----:B------:R0:W-:Y:S01]  /*5cc0*/  @P5 STG.E.U16 desc[UR38][R4.64+0xe0], R80 ;  /* 0x0000e05004005986 */ /* 0x0001e2000c101526 */
[C---:B------:R-:W-:Y:S02]  /*5cd0*/  ISETP.GT.AND P5, PT, R3.reuse, RZ, P0 ;  /* 0x000000ff0300720c */ /* 0x040fe400007a4270 */
[----:B------:R-:W-:Y:S01]  /*5ce0*/  ISETP.GT.AND P0, PT, R3, 0x8, P0 ;  /* 0x000000080300780c */ /* 0x000fe20000704270 */
[----:B0-----:R-:W-:Y:S02]  /*5cf0*/  @P4 IMAD.MOV.U32 R4, RZ, RZ, R6 ;  /* 0x000000ffff044224 */ /* 0x001fe400078e0006 */
[----:B------:R-:W-:-:S05]  /*5d00*/  @P4 IMAD.MOV.U32 R5, RZ, RZ, R7 ;  /* 0x000000ffff054224 */ /* 0x000fca00078e0007 */
[----:B------:R0:W-:Y:S01]  /*5d10*/  @P4 STG.E.U16 desc[UR38][R4.64+0xe2], R81 ;  /* 0x0000e25104004986 */ /* 0x0001e2000c101526 */
[C---:B------:R-:W-:Y:S02]  /*5d20*/  ISETP.GT.AND P4, PT, R3.reuse, RZ, P1 ;  /* 0x000000ff0300720c */ /* 0x040fe40000f84270 */
[----:B------:R-:W-:Y:S01]  /*5d30*/  ISETP.GT.AND P1, PT, R3, 0x8, P1 ;  /* 0x000000080300780c */ /* 0x000fe20000f24270 */
[----:B0-----:R-:W-:Y:S02]  /*5d40*/  @P3 IMAD.MOV.U32 R4, RZ, RZ, R8 ;  /* 0x000000ffff043224 */ /* 0x001fe400078e0008 */
[----:B------:R-:W-:-:S05]  /*5d50*/  @P3 IMAD.MOV.U32 R5, RZ, RZ, R9 ;  /* 0x000000ffff053224 */ /* 0x000fca00078e0009 */
[----:B------:R0:W-:Y:S02]  /*5d60*/  @P3 STG.E.U16 desc[UR38][R4.64+0xe0], R82 ;  /* 0x0000e05204003986 */ /* 0x0001e4000c101526 */
[----:B0-----:R-:W-:Y:S02]  /*5d70*/  @P2 IMAD.MOV.U32 R4, RZ, RZ, R8 ;  /* 0x000000ffff042224 */ /* 0x001fe400078e0008 */
[----:B------:R-:W-:-:S05]  /*5d80*/  @P2 IMAD.MOV.U32 R5, RZ, RZ, R9 ;  /* 0x000000ffff052224 */ /* 0x000fca00078e0009 */
[----:B------:R0:W-:Y:S02]  /*5d90*/  @P2 STG.E.U16 desc[UR38][R4.64+0xe2], R83 ;  /* 0x0000e25304002986 */ /* 0x0001e4000c101526 */
[----:B0-----:R-:W-:Y:S02]  /*5da0*/  @P4 IMAD.MOV.U32 R4, RZ, RZ, R6 ;  /* 0x000000ffff044224 */ /* 0x001fe400078e0006 */
[----:B------:R-:W-:-:S05]  /*5db0*/  @P4 IMAD.MOV.U32 R5, RZ, RZ, R7 ;  /* 0x000000ffff054224 */ /* 0x000fca00078e0007 */
[----:B------:R0:W-:Y:S04]  /*5dc0*/  @P4 STG.E.U16 desc[UR38][R4.64+0xf0], R84 ;  /* 0x0000f05404004986 */ /* 0x0001e8000c101526 */
[----:B------:R1:W-:Y:S01]  /*5dd0*/  @P5 STG.E.U16 desc[UR38][R6.64+0xf2], R85 ;  /* 0x0000f25506005986 */ /* 0x0003e2000c101526 */
[----:B0-----:R-:W-:Y:S02]  /*5de0*/  @P1 IMAD.MOV.U32 R4, RZ, RZ, R8 ;  /* 0x000000ffff041224 */ /* 0x001fe400078e0008 */
[----:B------:R-:W-:-:S05]  /*5df0*/  @P1 IMAD.MOV.U32 R5, RZ, RZ, R9 ;  /* 0x000000ffff051224 */ /* 0x000fca00078e0009 */
[----:B------:R1:W-:Y:S04]  /*5e00*/  @P1 STG.E.U16 desc[UR38][R4.64+0xf0], R86 ;  /* 0x0000f05604001986 */ /* 0x0003e8000c101526 */
[----:B------:R1:W-:Y:S02]  /*5e10*/  @P0 STG.E.U16 desc[UR38][R8.64+0xf2], R87 ;  /* 0x0000f25708000986 */ /* 0x0003e4000c101526 */
.L_x_154:
[----:B------:R-:W-:Y:S05]  /*5e20*/  BSYNC B0 ;  /* 0x0000000000007941 */ /* 0x000fea0003800000 */
.L_x_28:
[----:B------:R-:W-:Y:S01]  /*5e30*/  IADD3 R16, P0, R16, UR36, RZ ;  /* 0x0000002410107c10 */ /* 0x000fe2000ff1e0ff */
[----:B------:R-:W-:Y:S01]  /*5e40*/  ULDC.64 UR4, c[0x0][0x650] ;  /* 0x0001940000047ab9 */ /* 0x000fe20000000a00 */
[----:B------:R-:W-:Y:S01]  /*5e50*/  PRMT R3, RZ, 0x7610, R3 ;  /* 0x00007610ff037816 */ /* 0x000fe20000000003 */
[----:B------:R-:W-:Y:S01]  /*5e60*/  IMAD.MOV.U32 R100, RZ, RZ, -0x1 ;  /* 0xffffffffff647424 */ /* 0x000fe200078e00ff */
[----:B------:R-:W-:Y:S01]  /*5e70*/  IADD3.X R17, R17, UR42, RZ, P0, !PT ;  /* 0x0000002a11117c10 */ /* 0x000fe200087fe4ff */
[----:B------:R-:W-:Y:S01]  /*5e80*/  IMAD.MOV.U32 R99, RZ, RZ, -0x1 ;  /* 0xffffffffff637424 */ /* 0x000fe200078e00ff */
[----:B------:R-:W-:-:S04]  /*5e90*/  ISETP.GE.U32.AND P0, PT, R16, UR4, PT ;  /* 0x0000000410007c0c */ /* 0x000fc8000bf06070 */
[----:B------:R-:W-:-:S13]  /*5ea0*/  ISETP.GE.U32.AND.EX P0, PT, R17, UR5, PT, P0 ;  /* 0x0000000511007c0c */ /* 0x000fda000bf06100 */
[----:B------:R-:W-:Y:S05]  /*5eb0*/  @P0 BRA `(.L_x_155) ;  /* 0x00000004004c0947 */ /* 0x000fea0003800000 */
[----:B------:R-:W0:Y:S01]  /*5ec0*/  LDC.64 R10, c[0x0][0x628] ;  /* 0x00018a00ff0a7b82 */ /* 0x000e220000000a00 */
[----:B---3--:R-:W3:Y:S01]  /*5ed0*/  S2R R12, SR_CTAID.X ;  /* 0x00000000000c7919 */ /* 0x008ee20000002500 */
[----:B-12-4-:R-:W-:Y:S02]  /*5ee0*/  IMAD.MOV.U32 R8, RZ, RZ, R16 ;  /* 0x000000ffff087224 */ /* 0x016fe400078e0010 */
[----:B------:R-:W-:Y:S01]  /*5ef0*/  IMAD.MOV.U32 R9, RZ, RZ, R17 ;  /* 0x000000ffff097224 */ /* 0x000fe200078e0011 */
[----:B------:R-:W1:Y:S03]  /*5f00*/  S2R R20, SR_CTAID.Y ;  /* 0x0000000000147919 */ /* 0x000e660000002600 */
[----:B------:R-:W2:Y:S08]  /*5f10*/  LDC R0, c[0x0][0x630] ;  /* 0x00018c00ff007b82 */ /* 0x000eb00000000800 */
[----:B------:R-:W4:Y:S01]  /*5f20*/  LDC.64 R14, c[0x0][0x620] ;  /* 0x00018800ff0e7b82 */ /* 0x000f220000000a00 */
[----:B0-----:R-:W-:-:S04]  /*5f30*/  ISETP.NE.U32.AND P0, PT, R10, RZ, PT ;  /* 0x000000ff0a00720c */ /* 0x001fc80003f05070 */
[----:B------:R-:W-:-:S13]  /*5f40*/  ISETP.NE.AND.EX P0, PT, R11, RZ, PT, P0 ;  /* 0x000000ff0b00720c */ /* 0x000fda0003f05300 */
[----:B-1234-:R-:W-:Y:S05]  /*5f50*/  @!P0 BRA `(.L_x_156) ;  /* 0x0000000000288947 */ /* 0x01efea0003800000 */
        /* <DEDUP_REMOVED lines=10> */
.L_x_156:
[-CC-:B------:R-:W-:Y:S01]  /*6000*/  SHF.R.U64 R99, R8, R0.reuse, R9.reuse ;  /* 0x0000000008637219 */ /* 0x180fe20000001209 */
[----:B------:R-:W0:Y:S01]  /*6010*/  LDC.64 R26, c[0x0][0x640] ;  /* 0x00019000ff1a7b82 */ /* 0x000e220000000a00 */
[----:B------:R-:W-:Y:S01]  /*6020*/  SHF.R.U32.HI R0, RZ, R0, R9 ;  /* 0x00000000ff007219 */ /* 0x000fe20000011609 */
[----:B------:R-:W-:Y:S01]  /*6030*/  ULDC UR4, c[0x0][0x150] ;  /* 0x0000540000047ab9 */ /* 0x000fe20000000800 */
[----:B------:R-:W-:Y:S02]  /*6040*/  IADD3 R3, P0, RZ, -R99, RZ ;  /* 0x80000063ff037210 */ /* 0x000fe40007f1e0ff */
[----:B------:R-:W-:-:S03]  /*6050*/  I2FP.F32.U32 R7, R12 ;  /* 0x0000000c00077245 */ /* 0x000fc60000201000 */
[----:B------:R-:W1:Y:S01]  /*6060*/  LDC R6, c[0x0][0x618] ;  /* 0x00018600ff067b82 */ /* 0x000e620000000800 */
[----:B------:R-:W-:Y:S02]  /*6070*/  IMAD.X R5, RZ, RZ, ~R0, P0 ;  /* 0x000000ffff057224 */ /* 0x000fe400000e0e00 */
[----:B------:R-:W-:Y:S01]  /*6080*/  FMUL R7, R7, UR4 ;  /* 0x0000000407077c20 */ /* 0x000fe20008400000 */
[----:B------:R-:W-:Y:S01]  /*6090*/  ULDC UR4, c[0x0][0x154] ;  /* 0x0000550000047ab9 */ /* 0x000fe20000000800 */
[-C--:B------:R-:W-:Y:S02]  /*60a0*/  IMAD R0, R5, R14.reuse, RZ ;  /* 0x0000000e05007224 */ /* 0x080fe400078e02ff */
[C---:B------:R-:W-:Y:S01]  /*60b0*/  IMAD.WIDE.U32 R4, R3.reuse, R14, R16 ;  /* 0x0000000e03047225 */ /* 0x040fe200078e0010 */
[----:B------:R-:W2:Y:S01]  /*60c0*/  LDC R8, c[0x0][0x608] ;  /* 0x00018200ff087b82 */ /* 0x000ea20000000800 */
[----:B------:R-:W3:Y:S02]  /*60d0*/  F2I.U32.TRUNC.NTZ R7, R7 ;  /* 0x0000000700077305 */ /* 0x000ee4000020f000 */
[----:B------:R-:W-:Y:S01]  /*60e0*/  IMAD R3, R3, R15, R0 ;  /* 0x0000000f03037224 */ /* 0x000fe200078e0200 */
[----:B------:R-:W-:-:S03]  /*60f0*/  I2FP.F32.U32 R0, R20 ;  /* 0x0000001400007245 */ /* 0x000fc60000201000 */
[----:B------:R-:W-:Y:S01]  /*6100*/  IMAD.IADD R3, R5, 0x1, R3 ;  /* 0x0000000105037824 */ /* 0x000fe200078e0203 */
[----:B------:R-:W4:Y:S01]  /*6110*/  LDC R11, c[0x0][0x658] ;  /* 0x00019600ff0b7b82 */ /* 0x000f220000000800 */
[----:B0-----:R-:W-:-:S04]  /*6120*/  ISETP.NE.U32.AND P0, PT, R26, RZ, PT ;  /* 0x000000ff1a00720c */ /* 0x001fc80003f05070 */
[----:B------:R-:W-:-:S03]  /*6130*/  ISETP.NE.AND.EX P0, PT, R27, RZ, PT, P0 ;  /* 0x000000ff1b00720c */ /* 0x000fc60003f05300 */
[----:B------:R-:W0:Y:S01]  /*6140*/  LDC R9, c[0x0][0x144] ;  /* 0x00005100ff097b82 */ /* 0x000e220000000800 */
[-C--:B-1----:R-:W-:Y:S01]  /*6150*/  SHF.R.U64 R10, R4, R6.reuse, R3 ;  /* 0x00000006040a7219 */ /* 0x082fe20000001203 */
[----:B---3--:R-:W-:Y:S01]  /*6160*/  IMAD.MOV R7, RZ, RZ, -R7 ;  /* 0x000000ffff077224 */ /* 0x008fe200078e0a07 */
[----:B------:R-:W-:Y:S01]  /*6170*/  SHF.R.U32.HI R3, RZ, R6, R3 ;  /* 0x00000006ff037219 */ /* 0x000fe20000011603 */
[----:B------:R-:W-:-:S04]  /*6180*/  FMUL R6, R0, UR4 ;  /* 0x0000000400067c20 */ /* 0x000fc80008400000 */
[----:B------:R-:W1:Y:S01]  /*6190*/  LDC R21, c[0x0][0x148] ;  /* 0x00005200ff157b82 */ /* 0x000e620000000800 */
[----:B------:R3:W0:Y:S01]  /*61a0*/  F2I.U32.TRUNC.NTZ R14, R6 ;  /* 0x00000006000e7305 */ /* 0x000622000020f000 */
[-CC-:B--2---:R-:W-:Y:S02]  /*61b0*/  SHF.R.U64 R13, R10, R8.reuse, R3.reuse ;  /* 0x000000080a0d7219 */ /* 0x184fe40000001203 */
[----:B------:R-:W-:-:S04]  /*61c0*/  SHF.R.U32.HI R0, RZ, R8, R3 ;  /* 0x00000008ff007219 */ /* 0x000fc80000011603 */
[----:B-----5:R-:W2:Y:S01]  /*61d0*/  LDC R24, c[0x0][0x648] ;  /* 0x00019200ff187b82 */ /* 0x020ea20000000800 */
[-CC-:B----4-:R-:W-:Y:S02]  /*61e0*/  SHF.R.U64 R15, R13, R11.reuse, R0.reuse ;  /* 0x0000000b0d0f7219 */ /* 0x190fe40000001200 */
[----:B------:R-:W-:-:S03]  /*61f0*/  SHF.R.U32.HI R5, RZ, R11, R0 ;  /* 0x0000000bff057219 */ /* 0x000fc60000011600 */
[----:B------:R-:W-:Y:S02]  /*6200*/  IMAD.MOV.U32 R4, RZ, RZ, R15 ;  /* 0x000000ffff047224 */ /* 0x000fe400078e000f */
[----:B------:R-:W4:Y:S01]  /*6210*/  LDC R28, c[0x0][0x638] ;  /* 0x00018e00ff1c7b82 */ /* 0x000f220000000800 */
[----:B0-----:R-:W-:-:S07]  /*6220*/  IMAD R25, R9, R7, R12 ;  /* 0x0000000709197224 */ /* 0x001fce00078e020c */
[----:B------:R-:W0:Y:S08]  /*6230*/  LDC R29, c[0x0][0x610] ;  /* 0x00018400ff1d7b82 */ /* 0x000e300000000800 */
[----:B------:R-:W0:Y:S01]  /*6240*/  LDC R30, c[0x0][0x600] ;  /* 0x00018000ff1e7b82 */ /* 0x000e220000000800 */
[----:B-123--:R-:W-:Y:S05]  /*6250*/  @!P0 BRA `(.L_x_157) ;  /* 0x0000000000288947 */ /* 0x00efea0003800000 */
        /* <DEDUP_REMOVED lines=10> */
.L_x_157:
[----:B------:R-:W-:Y:S01]  /*6300*/  ISETP.NE.AND P0, PT, R2, 0x1, PT ;  /* 0x000000010200780c */ /* 0x000fe20003f05270 */
[----:B------:R-:W-:Y:S01]  /*6310*/  IMAD.MOV R14, RZ, RZ, -R14 ;  /* 0x000000ffff0e7224 */ /* 0x000fe200078e0a0e */
[----:B------:R-:W-:Y:S02]  /*6320*/  SHF.R.U64 R0, R4, R24, R5 ;  /* 0x0000001804007219 */ /* 0x000fe40000001205 */
[----:B------:R-:W-:Y:S02]  /*6330*/  LOP3.LUT R3, R13, R96, RZ, 0xc0, !PT ;  /* 0x000000600d037212 */ /* 0x000fe400078ec0ff */
[----:B------:R-:W-:Y:S01]  /*6340*/  LOP3.LUT R10, R10, R95, RZ, 0xc0, !PT ;  /* 0x0000005f0a0a7212 */ /* 0x000fe200078ec0ff */
[----:B------:R-:W-:Y:S02]  /*6350*/  IMAD.MOV R4, RZ, RZ, -R0 ;  /* 0x000000ffff047224 */ /* 0x000fe400078e0a00 */
[----:B------:R-:W-:Y:S02]  /*6360*/  IMAD R0, R90, R0, R3 ;  /* 0x000000005a007224 */ /* 0x000fe400078e0203 */
[----:B----4-:R-:W-:-:S02]  /*6370*/  IMAD R3, R4, R28, R15 ;  /* 0x0000001c04037224 */ /* 0x010fc400078e020f */
[----:B------:R-:W-:Y:S02]  /*6380*/  @P0 IMAD R25, R21, R14, R20 ;  /* 0x0000000e15190224 */ /* 0x000fe400078e0214 */
[----:B0-----:R-:W-:Y:S02]  /*6390*/  IMAD R5, R3, R30, R10 ;  /* 0x0000001e03057224 */ /* 0x001fe400078e020a */
[----:B------:R-:W-:Y:S02]  /*63a0*/  IMAD R0, R0, R29, R25 ;  /* 0x0000001d00007224 */ /* 0x000fe400078e0219 */
[----:B------:R-:W-:-:S03]  /*63b0*/  IMAD.MOV.U32 R4, RZ, RZ, 0x1 ;  /* 0x00000001ff047424 */ /* 0x000fc600078e00ff */
[----:B------:R-:W-:Y:S02]  /*63c0*/  SEL R100, R5, R0, !P0 ;  /* 0x0000000005647207 */ /* 0x000fe40004000000 */
[----:B------:R-:W-:Y:S02]  /*63d0*/  PRMT R3, R4, 0x7610, R3 ;  /* 0x0000761004037816 */ /* 0x000fe40000000003 */
[----:B------:R-:W-:-:S07]  /*63e0*/  SEL R0, R0, R5, !P0 ;  /* 0x0000000500007207 */ /* 0x000fce0004000000 */
.L_x_155:
[----:B------:R-:W-:Y:S01]  /*63f0*/  UIADD3 UR41, UR43, UR41, URZ ;  /* 0x000000292b297290 */ /* 0x000fe2000fffe03f */
[----:B------:R-:W-:Y:S01]  /*6400*/  LOP3.LUT P0, RZ, R3, 0xff, RZ, 0xc0, !PT ;  /* 0x000000ff03ff7812 */ /* 0x000fe2000780c0ff */
[----:B------:R-:W-:Y:S02]  /*6410*/  IMAD.MOV.U32 R101, RZ, RZ, R0 ;  /* 0x000000ffff657224 */ /* 0x000fe400078e0000 */
[----:B------:R-:W-:Y:S02]  /*6420*/  USHF.R.U32.HI UR4, URZ, 0x2, UR41 ;  /* 0x000000023f047899 */ /* 0x000fe40008011629 */
[----:B------:R-:W-:Y:S02]  /*6430*/  UISETP.GT.U32.AND UP1, UPT, UR41, 0x3, UPT ;  /* 0x000000032900788c */ /* 0x000fe4000bf24070 */
[----:B------:R-:W-:Y:S02]  /*6440*/  ULOP3.LUT UR4, UR4, 0x1, URZ, 0xc0, !UPT ;  /* 0x0000000104047892 */ /* 0x000fe4000f8ec03f */
[----:B------:R-:W-:-:S02]  /*6450*/  UISETP.LT.U32.AND UP1, UPT, UR43, 0x4, UP1 ;  /* 0x000000042b00788c */ /* 0x000fc40008f21070 */
[----:B------:R-:W-:Y:S02]  /*6460*/  UISETP.NE.U32.AND UP0, UPT, UR4, 0x1, UPT ;  /* 0x000000010400788c */ /* 0x000fe4000bf05070 */
[----:B------:R-:W-:Y:S02]  /*6470*/  USEL UR5, URZ, 0x1, !UP1 ;  /* 0x000000013f057887 */ /* 0x000fe4000c800000 */
[----:B------:R-:W-:Y:S02]  /*6480*/  UISETP.GT.U32.AND UP0, UPT, UR43, 0x3, !UP0 ;  /* 0x000000032b00788c */ /* 0x000fe4000c704070 */
[----:B------:R-:W-:Y:S02]  /*6490*/  ULOP3.LUT UR41, UR41, 0x3, URZ, 0xc0, !UPT ;  /* 0x0000000329297892 */ /* 0x000fe4000f8ec03f */
[----:B------:R-:W-:-:S04]  /*64a0*/  USEL UR4, URZ, 0x1, !UP0 ;  /* 0x000000013f047887 */ /* 0x000fc8000c000000 */
[----:B------:R-:W-:Y:S01]  /*64b0*/  ULOP3.LUT UR40, UR4, UR40, UR5, 0x96, !UPT ;  /* 0x0000002804287292 */ /* 0x000fe2000f8e9605 */
[----:B------:R-:W-:Y:S11]  /*64c0*/  @P0 BRA `(.L_x_158) ;  /* 0xffffffac003c0947 */ /* 0x000ff6000383ffff */
[----:B------:R-:W-:Y:S05]  /*64d0*/  EXIT ;  /* 0x000000000000794d */ /* 0x000fea0003800000 */
.L_x_3:
        /* <DEDUP_REMOVED lines=26> */
.L_x_160:
[--C-:B------:R-:W-:Y:S01]  /*6680*/  SHF.R.U64 R14, R12, R20, R13.reuse ;  /* 0x000000140c0e7219 */ /* 0x100fe2000000120d */
[----:B------:R-:W0:Y:S01]  /*6690*/  LDC R24, c[0x0][0x618] ;  /* 0x00018600ff187b82 */ /* 0x000e220000000800 */
[----:B------:R-:W-:Y:S01]  /*66a0*/  I2FP.F32.U32 R8, R6 ;  /* 0x0000000600087245 */ /* 0x000fe20000201000 */
[----:B------:R-:W-:Y:S01]  /*66b0*/  ULDC UR4, c[0x0][0x150] ;  /* 0x0000540000047ab9 */ /* 0x000fe20000000800 */
[----:B------:R-:W-:Y:S02]  /*66c0*/  SHF.R.U32.HI R7, RZ, R20, R13 ;  /* 0x00000014ff077219 */ /* 0x000fe4000001160d */
[----:B------:R-:W-:Y:S01]  /*66d0*/  IADD3 R11, P0, RZ, -R14, RZ ;  /* 0x8000000eff0b7210 */ /* 0x000fe20007f1e0ff */
[----:B------:R-:W-:Y:S01]  /*66e0*/  FMUL R13, R8, UR4 ;  /* 0x00000004080d7c20 */ /* 0x000fe20008400000 */
[----:B------:R-:W-:Y:S01]  /*66f0*/  ULDC UR4, c[0x0][0x154] ;  /* 0x0000550000047ab9 */ /* 0x000fe20000000800 */
[----:B------:R-:W1:Y:S02]  /*6700*/  LDC.64 R26, c[0x0][0x640] ;  /* 0x00019000ff1a7b82 */ /* 0x000e640000000a00 */
[----:B------:R-:W-:-:S02]  /*6710*/  IMAD.X R7, RZ, RZ, ~R7, P0 ;  /* 0x000000ffff077224 */ /* 0x000fc400000e0e07 */
[----:B------:R-:W2:Y:S01]  /*6720*/  F2I.U32.TRUNC.NTZ R13, R13 ;  /* 0x0000000d000d7305 */ /* 0x000ea2000020f000 */
[----:B------:R-:W-:-:S03]  /*6730*/  IMAD.WIDE.U32 R8, R11, R22, R16 ;  /* 0x000000160b087225 */ /* 0x000fc600078e0010 */
[----:B------:R-:W3:Y:S01]  /*6740*/  LDC R15, c[0x0][0x144] ;  /* 0x00005100ff0f7b82 */ /* 0x000ee20000000800 */
[----:B------:R-:W-:-:S04]  /*6750*/  IMAD R10, R7, R22, RZ ;  /* 0x00000016070a7224 */ /* 0x000fc800078e02ff */
[----:B------:R-:W-:Y:S02]  /*6760*/  IMAD R7, R11, R23, R10 ;  /* 0x000000170b077224 */ /* 0x000fe400078e020a */
[----:B------:R-:W-:Y:S01]  /*6770*/  IMAD.MOV.U32 R10, RZ, RZ, -0x1 ;  /* 0xffffffffff0a7424 */ /* 0x000fe200078e00ff */
[----:B------:R-:W4:Y:S01]  /*6780*/  LDC R20, c[0x0][0x608] ;  /* 0x00018200ff147b82 */ /* 0x000f220000000800 */
[----:B------:R-:W-:Y:S01]  /*6790*/  IMAD.IADD R7, R9, 0x1, R7 ;  /* 0x0000000109077824 */ /* 0x000fe200078e0207 */
[----:B------:R-:W-:-:S04]  /*67a0*/  I2FP.F32.U32 R9, R3 ;  /* 0x0000000300097245 */ /* 0x000fc80000201000 */
[-C--:B0-----:R-:W-:Y:S01]  /*67b0*/  SHF.R.U64 R12, R8, R24.reuse, R7 ;  /* 0x00000018080c7219 */ /* 0x081fe20000001207 */
[----:B--2---:R-:W-:Y:S01]  /*67c0*/  IMAD.MOV R8, RZ, RZ, -R13 ;  /* 0x000000ffff087224 */ /* 0x004fe200078e0a0d */
[----:B------:R-:W0:Y:S01]  /*67d0*/  LDC R11, c[0x0][0x658] ;  /* 0x00019600ff0b7b82 */ /* 0x000e220000000800 */
[----:B-1----:R-:W-:Y:S01]  /*67e0*/  ISETP.NE.U32.AND P0, PT, R26, RZ, PT ;  /* 0x000000ff1a00720c */ /* 0x002fe20003f05070 */
[----:B------:R-:W-:Y:S01]  /*67f0*/  FMUL R9, R9, UR4 ;  /* 0x0000000409097c20 */ /* 0x000fe20008400000 */
[----:B------:R-:W-:Y:S02]  /*6800*/  SHF.R.U32.HI R7, RZ, R24, R7 ;  /* 0x00000018ff077219 */ /* 0x000fe40000011607 */
[----:B------:R-:W-:-:S03]  /*6810*/  ISETP.NE.AND.EX P0, PT, R27, RZ, PT, P0 ;  /* 0x000000ff1b00720c */ /* 0x000fc60003f05300 */
[----:B------:R-:W1:Y:S01]  /*6820*/  LDC R22, c[0x0][0x148] ;  /* 0x00005200ff167b82 */ /* 0x000e620000000800 */
[----:B---3--:R-:W-:Y:S02]  /*6830*/  IMAD R23, R15, R8, R6 ;  /* 0x000000080f177224 */ /* 0x008fe400078e0206 */
[----:B------:R-:W-:-:S05]  /*6840*/  IMAD.MOV.U32 R8, RZ, RZ, 0x1 ;  /* 0x00000001ff087424 */ /* 0x000fca00078e00ff */
[----:B------:R-:W2:Y:S01]  /*6850*/  LDC R21, c[0x0][0x600] ;  /* 0x00018000ff157b82 */ /* 0x000ea20000000800 */
[-CC-:B----4-:R-:W-:Y:S02]  /*6860*/  SHF.R.U64 R15, R12, R20.reuse, R7.reuse ;  /* 0x000000140c0f7219 */ /* 0x190fe40000001207 */
[----:B------:R-:W-:Y:S02]  /*6870*/  SHF.R.U32.HI R6, RZ, R20, R7 ;  /* 0x00000014ff067219 */ /* 0x000fe40000011607 */
[----:B------:R3:W4:Y:S03]  /*6880*/  F2I.U32.TRUNC.NTZ R20, R9 ;  /* 0x0000000900147305 */ /* 0x000726000020f000 */
[----:B------:R-:W1:Y:S01]  /*6890*/  LDC R25, c[0x0][0x648] ;  /* 0x00019200ff197b82 */ /* 0x000e620000000800 */
[-C--:B0-----:R-:W-:Y:S02]  /*68a0*/  SHF.R.U64 R19, R15, R11.reuse, R6 ;  /* 0x0000000b0f137219 */ /* 0x081fe40000001206 */
[----:B------:R-:W-:-:S02]  /*68b0*/  SHF.L.U32 R10, R10, R11, RZ ;  /* 0x0000000b0a0a7219 */ /* 0x000fc400000006ff */
[-C--:B------:R-:W-:Y:S01]  /*68c0*/  SHF.R.U32.HI R7, RZ, R11.reuse, R6 ;  /* 0x0000000bff077219 */ /* 0x080fe20000011606 */
[----:B------:R-:W-:Y:S01]  /*68d0*/  IMAD.MOV.U32 R6, RZ, RZ, R19 ;  /* 0x000000ffff067224 */ /* 0x000fe200078e0013 */
[----:B------:R-:W-:Y:S01]  /*68e0*/  SHF.L.U32 R24, R8, R11, RZ ;  /* 0x0000000b08187219 */ /* 0x000fe200000006ff */
[----:B------:R-:W0:Y:S01]  /*68f0*/  LDC R28, c[0x0][0x638] ;  /* 0x00018e00ff1c7b82 */ /* 0x000e220000000800 */
[----:B------:R-:W-:-:S07]  /*6900*/  LOP3.LUT R30, RZ, R10, RZ, 0x33, !PT ;  /* 0x0000000aff1e7212 */ /* 0x000fce00078e33ff */
[----:B------:R-:W0:Y:S01]  /*6910*/  LDC R29, c[0x0][0x610] ;  /* 0x00018400ff1d7b82 */ /* 0x000e220000000800 */
[----:B---34-:R-:W-:Y:S05]  /*6920*/  @!P0 BRA `(.L_x_161) ;  /* 0x0000000000288947 */ /* 0x018fea0003800000 */
[----:B------:R-:W3:Y:S02]  /*6930*/  LDC R6, c[0x0][0x64c] ;  /* 0x00019300ff067b82 */ /* 0x000ee40000000800 */
[----:B---3--:R-:W-:-:S05]  /*6940*/  IADD3 R11, P0, R19, R6, RZ ;  /* 0x00000006130b7210 */ /* 0x008fca0007f1e0ff */
        /* <DEDUP_REMOVED lines=8> */
.L_x_161:
[----:B------:R-:W-:Y:S01]  /*69d0*/  ISETP.NE.AND P0, PT, R2, 0x1, PT ;  /* 0x000000010200780c */ /* 0x000fe20003f05270 */
[----:B--2---:R-:W-:Y:S01]  /*69e0*/  VIADD R9, R21, 0xffffffff ;  /* 0xffffffff15097836 */ /* 0x004fe20000000000 */
[----:B-1----:R-:W-:Y:S01]  /*69f0*/  SHF.R.U64 R7, R6, R25, R7 ;  /* 0x0000001906077219 */ /* 0x002fe20000001207 */
[----:B------:R-:W-:Y:S01]  /*6a00*/  IMAD.MOV R20, RZ, RZ, -R20 ;  /* 0x000000ffff147224 */ /* 0x000fe200078e0a14 */
[----:B------:R-:W-:Y:S02]  /*6a10*/  LOP3.LUT R6, R15, R30, RZ, 0xc0, !PT ;  /* 0x0000001e0f067212 */ /* 0x000fe400078ec0ff */
[----:B------:R-:W-:Y:S01]  /*6a20*/  LOP3.LUT R12, R12, R9, RZ, 0xc0, !PT ;  /* 0x000000090c0c7212 */ /* 0x000fe200078ec0ff */
[----:B------:R-:W-:Y:S02]  /*6a30*/  IMAD.MOV R8, RZ, RZ, -R7 ;  /* 0x000000ffff087224 */ /* 0x000fe400078e0a07 */
[----:B------:R-:W-:Y:S02]  /*6a40*/  IMAD R6, R24, R7, R6 ;  /* 0x0000000718067224 */ /* 0x000fe400078e0206 */
[----:B------:R-:W-:-:S02]  /*6a50*/  IMAD.MOV.U32 R9, RZ, RZ, 0x1 ;  /* 0x00000001ff097424 */ /* 0x000fc400078e00ff */
[----:B------:R-:W-:Y:S02]  /*6a60*/  @P0 IMAD R23, R22, R20, R3 ;  /* 0x0000001416170224 */ /* 0x000fe400078e0203 */
[----:B0-----:R-:W-:Y:S02]  /*6a70*/  IMAD R3, R8, R28, R19 ;  /* 0x0000001c08037224 */ /* 0x001fe400078e0213 */
[----:B------:R-:W-:Y:S02]  /*6a80*/  IMAD R13, R6, R29, R23 ;  /* 0x0000001d060d7224 */ /* 0x000fe400078e0217 */
[----:B------:R-:W-:Y:S02]  /*6a90*/  IMAD R6, R3, R21, R12 ;  /* 0x0000001503067224 */ /* 0x000fe400078e020c */
[----:B------:R-:W-:-:S03]  /*6aa0*/  IMAD.MOV.U32 R8, RZ, RZ, R14 ;  /* 0x000000ffff087224 */ /* 0x000fc600078e000e */
[----:B------:R-:W-:Y:S02]  /*6ab0*/  SEL R20, R6, R13, !P0 ;  /* 0x0000000d06147207 */ /* 0x000fe40004000000 */
[----:B------:R-:W-:-:S07]  /*6ac0*/  SEL R13, R13, R6, !P0 ;  /* 0x000000060d0d7207 */ /* 0x000fce0004000000 */
.L_x_159:
[----:B------:R-:W-:-:S08]  /*6ad0*/  NOP ;  /* 0x0000000000007918 */ /* 0x000fd00000000000 */
[----:B------:R-:W0:-:S00]  /*6ae0*/  USETMAXREG.DEALLOC.CTAPOOL 0x28 ;  /* 0x00000028000079c8 */ /* 0x000e0000080e0500 */
[----:B0-----:R-:W-:-:S13]  /*6af0*/  ISETP.NE.AND P0, PT, R0, RZ, PT ;  /* 0x000000ff0000720c */ /* 0x001fda0003f05270 */
[----:B------:R-:W-:Y:S05]  /*6b00*/  @P0 EXIT ;  /* 0x000000000000094d */ /* 0x000fea0003800000 */
[----:B------:R-:W-:Y:S01]  /*6b10*/  LOP3.LUT P0, RZ, R9, 0xff, RZ, 0xc0, !PT ;  /* 0x000000ff09ff7812 */ /* 0x000fe2000780c0ff */
[----:B------:R-:W-:Y:S02]  /*6b20*/  IMAD.MOV.U32 R0, RZ, RZ, 0x1 ;  /* 0x00000001ff007424 */ /* 0x000fe400078e00ff */
[----:B------:R-:W-:-:S10]  /*6b30*/  IMAD.MOV.U32 R3, RZ, RZ, RZ ;  /* 0x000000ffff037224 */ /* 0x000fd400078e00ff */
[----:B------:R-:W-:Y:S05]  /*6b40*/  @!P0 BRA `(.L_x_162) ;  /* 0x0000000c00148947 */ /* 0x000fea0003800000 */
[----:B------:R-:W0:Y:S01]  /*6b50*/  LDC R0, c[0x0][0x28c] ;  /* 0x0000a300ff007b82 */ /* 0x000e220000000800 */
[----:B------:R-:W-:Y:S01]  /*6b60*/  LOP3.LUT P0, RZ, R4, 0x1f, RZ, 0xc0, !PT ;  /* 0x0000001f04ff7812 */ /* 0x000fe2000780c0ff */
[----:B------:R-:W-:Y:S01]  /*6b70*/  ULDC UR5, c[0x0][0x658] ;  /* 0x0001960000057ab9 */ /* 0x000fe20000000800 */
[----:B------:R-:W-:Y:S01]  /*6b80*/  UMOV UR6, 0xffffffff ;  /* 0xffffffff00067882 */ /* 0x000fe20000000000 */
[----:B------:R-:W-:Y:S01]  /*6b90*/  BSSY B0, `(.L_x_162) ;  /* 0x00000c0000007945 */ /* 0x000fe20003800000 */
[----:B------:R-:W-:Y:S01]  /*6ba0*/  USHF.L.U32 UR6, UR6, UR5, URZ ;  /* 0x0000000506067299 */ /* 0x000fe2000800063f */
[C---:B------:R-:W-:Y:S01]  /*6bb0*/  ISETP.NE.AND P2, PT, R5.reuse, RZ, PT ;  /* 0x000000ff0500720c */ /* 0x040fe20003f45270 */
[----:B------:R-:W-:Y:S01]  /*6bc0*/  IMAD.MOV.U32 R11, RZ, RZ, 0x1 ;  /* 0x00000001ff0b7424 */ /* 0x000fe200078e00ff */
[----:B------:R-:W-:Y:S01]  /*6bd0*/  ISETP.NE.OR P0, PT, R5, RZ, !P0 ;  /* 0x000000ff0500720c */ /* 0x000fe20004705670 */
[----:B------:R-:W-:Y:S01]  /*6be0*/  ULDC UR4, c[0x0][0x600] ;  /* 0x0001800000047ab9 */ /* 0x000fe20000000800 */
[----:B------:R-:W-:Y:S01]  /*6bf0*/  LOP3.LUT R19, R18, 0x2, RZ, 0xfc, !PT ;  /* 0x0000000212137812 */ /* 0x000fe200078efcff */
[----:B------:R-:W-:Y:S01]  /*6c00*/  UMOV UR7, 0x1 ;  /* 0x0000000100077882 */ /* 0x000fe20000000000 */
[----:B------:R-:W-:-:S02]  /*6c10*/  UIADD3 UR15, UR4, -0x1, URZ ;  /* 0xffffffff040f7890 */ /* 0x000fc4000fffe03f */
[----:B------:R-:W-:Y:S02]  /*6c20*/  USHF.L.U32 UR17, UR7, UR5, URZ ;  /* 0x0000000507117299 */ /* 0x000fe4000800063f */
[----:B------:R-:W-:Y:S01]  /*6c30*/  ULOP3.LUT UR16, URZ, UR6, URZ, 0x33, !UPT ;  /* 0x000000063f107292 */ /* 0x000fe2000f8e333f */
[----:B------:R-:W-:Y:S01]  /*6c40*/  ULDC.64 UR20, c[0x0][0x198] ;  /* 0x0000660000147ab9 */ /* 0x000fe20000000a00 */
[----:B0-----:R-:W-:-:S05]  /*6c50*/  VIADD R0, R0, 0x3f ;  /* 0x0000003f00007836 */ /* 0x001fca0000000000 */
[----:B------:R-:W-:-:S04]  /*6c60*/  SHF.R.S32.HI R3, RZ, 0x1f, R0 ;  /* 0x0000001fff037819 */ /* 0x000fc80000011400 */
[----:B------:R-:W-:Y:S01]  /*6c70*/  LEA.HI R3, R3, R0, RZ, 0x6 ;  /* 0x0000000003037211 */ /* 0x000fe200078f30ff */
[----:B------:R-:W-:-:S03]  /*6c80*/  IMAD.MOV.U32 R0, RZ, RZ, 0x1 ;  /* 0x00000001ff007424 */ /* 0x000fc600078e00ff */
[----:B------:R-:W-:Y:S01]  /*6c90*/  SHF.R.S32.HI R12, RZ, 0x6, R3 ;  /* 0x00000006ff0c7819 */ /* 0x000fe20000011403 */
[----:B------:R-:W-:-:S04]  /*6ca0*/  IMAD.MOV.U32 R3, RZ, RZ, RZ ;  /* 0x000000ffff037224 */ /* 0x000fc800078e00ff */
[----:B------:R-:W-:-:S07]  /*6cb0*/  VIADD R10, R12, 0x1 ;  /* 0x000000010c0a7836 */ /* 0x000fce0000000000 */
.L_x_174:
[----:B------:R-:W-:-:S03]  /*6cc0*/  UMOV UR4, 0xffffffff ;  /* 0xffffffff00047882 */ /* 0x000fc60000000000 */
[----:B------:R-:W-:Y:S05]  /*6cd0*/  BRA.DIV UR4, `(.L_x_163) ;  /* 0x0000000e049c7947 */ /* 0x000fea000b800000 */
[----:B------:R-:W-:-:S13]  /*6ce0*/  ELECT P6, URZ, PT ;  /* 0x00000000003f782f */ /* 0x000fda00038c0000 */
.L_x_185:
[----:B------:R-:W0:Y:S01]  /*6cf0*/  LDC R4, c[0x0][0x28c] ;  /* 0x0000a300ff047b82 */ /* 0x000e220000000800 */
[----:B------:R-:W-:Y:S01]  /*6d00*/  BSSY B1, `(.L_x_164) ;  /* 0x0000035000017945 */ /* 0x000fe20003800000 */
[----:B0-----:R-:W-:-:S13]  /*6d10*/  ISETP.LT.OR P6, PT, R4, 0x1, !P6 ;  /* 0x000000010400780c */ /* 0x001fda00077c1670 */
[----:B------:R-:W-:Y:S05]  /*6d20*/  @P6 BRA `(.L_x_165) ;  /* 0x0000000000c86947 */ /* 0x000fea0003800000 */
[----:B------:R-:W-:Y:S02]  /*6d30*/  IMAD.SHL.U32 R20, R20, 0x80, RZ ;  /* 0x0000008014147824 */ /* 0x000fe400078e00ff */
[----:B------:R-:W-:Y:S02]  /*6d40*/  IMAD.SHL.U32 R13, R13, 0x80, RZ ;  /* 0x000000800d0d7824 */ /* 0x000fe400078e00ff */
[----:B------:R-:W-:Y:S02]  /*6d50*/  IMAD.MOV.U32 R21, RZ, RZ, RZ ;  /* 0x000000ffff157224 */ /* 0x000fe400078e00ff */
[----:B------:R-:W-:Y:S02]  /*6d60*/  IMAD.MOV.U32 R4, RZ, RZ, R10 ;  /* 0x000000ffff047224 */ /* 0x000fe400078e000a */
[----:B------:R-:W-:Y:S02]  /*6d70*/  IMAD.MOV.U32 R5, RZ, RZ, R0 ;  /* 0x000000ffff057224 */ /* 0x000fe400078e0000 */
[----:B------:R-:W-:-:S07]  /*6d80*/  IMAD.MOV.U32 R6, RZ, RZ, R3 ;  /* 0x000000ffff067224 */ /* 0x000fce00078e0003 */
.L_x_169:
[----:B------:R-:W0:Y:S01]  /*6d90*/  S2R R14, SR_CgaCtaId ;  /* 0x00000000000e7919 */ /* 0x000e220000008800 */
[----:B------:R-:W-:Y:S01]  /*6da0*/  MOV R7, 0x400 ;  /* 0x0000040000077802 */ /* 0x000fe20000000f00 */
[----:B------:R-:W1:Y:S03]  /*6db0*/  @!P2 LDC R9, c[0x0][0x500] ;  /* 0x00014000ff09ab82 */ /* 0x000e660000000800 */
[----:B0-----:R-:W-:Y:S02]  /*6dc0*/  LEA R15, R14, R7, 0x18 ;  /* 0x000000070e0f7211 */ /* 0x001fe400078ec0ff */
[----:B------:R-:W-:-:S03]  /*6dd0*/  SHF.L.U32 R7, R5, 0x1f, RZ ;  /* 0x0000001f05077819 */ /* 0x000fc600000006ff */
[----:B------:R-:W-:-:S04]  /*6de0*/  IMAD R14, R6, 0x8, R15 ;  /* 0x00000008060e7824 */ /* 0x000fc800078e020f */
[----:B------:R-:W0:Y:S02]  /*6df0*/  SYNCS.PHASECHK.TRANS64.TRYWAIT P1, [R14+URZ+0x20], R7 ;  /* 0x000020070e0075a7 */ /* 0x000e24000802017f */
[----:B01----:R-:W-:Y:S05]  /*6e00*/  @!P1 BRA `(.L_x_166) ;  /* 0x0000000c00709947 */ /* 0x003fea0003800000 */
.L_x_186:
[----:B0-----:R-:W-:Y:S01]  /*6e10*/  PRMT R7, R19, 0x9910, RZ ;  /* 0x0000991013077816 */ /* 0x001fe200000000ff */
[----:B------:R0:W-:Y:S03]  /*6e20*/  @!P2 SYNCS.ARRIVE.TRANS64 RZ, [R14+URZ], R9 ;  /* 0x000000090effa9a7 */ /* 0x0001e6000800003f */
[----:B------:R-:W-:-:S13]  /*6e30*/  ISETP.NE.AND P1, PT, R7, 0x2, PT ;  /* 0x000000020700780c */ /* 0x000fda0003f25270 */
[----:B0-----:R-:W-:Y:S05]  /*6e40*/  @P1 BRA `(.L_x_167) ;  /* 0x0000000000041947 */ /* 0x001fea0003800000 */
[----:B------:R-:W-:Y:S01]  /*6e50*/  BPT.TRAP 0x1 ;  /* 0x000000040000795c */ /* 0x000fe20000300000 */
.L_x_167:
[----:B------:R-:W-:Y:S05]  /*6e60*/  @P0 BRA `(.L_x_168) ;  /* 0x0000000000040947 */ /* 0x000fea0003800000 */
[----:B------:R-:W-:Y:S01]  /*6e70*/  BPT.TRAP 0x1 ;  /* 0x000000040000795c */ /* 0x000fe20000300000 */
.L_x_168:
[----:B------:R-:W-:Y:S01]  /*6e80*/  IMAD R15, R6, 0x4000, R15 ;  /* 0x00004000060f7824 */ /* 0x000fe200078e020f */
[----:B------:R-:W-:Y:S01]  /*6e90*/  R2UR UR9, R14 ;  /* 0x000000000e0972ca */ /* 0x000fe200000e0000 */
[----:B------:R-:W-:Y:S01]  /*6ea0*/  VIADD R4, R4, 0xffffffff ;  /* 0xffffffff04047836 */ /* 0x000fe20000000000 */
[----:B------:R-:W-:Y:S01]  /*6eb0*/  UIADD3 UR4, UP0, UR20, 0xf0, URZ ;  /* 0x000000f014047890 */ /* 0x000fe2000ff1e03f */
[----:B------:R-:W-:Y:S01]  /*6ec0*/  R2UR UR11, R13 ;  /* 0x000000000d0b72ca */ /* 0x000fe200000e0000 */
[----:B------:R-:W-:Y:S01]  /*6ed0*/  UIADD3 UR22, UP1, UR20, 0x1f0, URZ ;  /* 0x000001f014167890 */ /* 0x000fe2000ff3e03f */
[----:B------:R-:W-:Y:S01]  /*6ee0*/  R2UR UR8, R15 ;  /* 0x000000000f0872ca */ /* 0x000fe200000e0000 */
[----:B------:R-:W-:Y:S01]  /*6ef0*/  UIADD3.X UR5, URZ, UR21, URZ, UP0, !UPT ;  /* 0x000000153f057290 */ /* 0x000fe200087fe43f */
[C---:B------:R-:W-:Y:S01]  /*6f00*/  R2UR UR10, R21.reuse ;  /* 0x00000000150a72ca */ /* 0x040fe200000e0000 */
[----:B------:R-:W-:Y:S01]  /*6f10*/  VIADD R6, R6, 0x1 ;  /* 0x0000000106067836 */ /* 0x000fe20000000000 */
[----:B------:R-:W-:Y:S01]  /*6f20*/  R2UR UR12, R8 ;  /* 0x00000000080c72ca */ /* 0x000fe200000e0000 */
[----:B------:R-:W-:Y:S01]  /*6f30*/  UIADD3.X UR23, URZ, UR21, URZ, UP1, !UPT ;  /* 0x000000153f177290 */ /* 0x000fe20008ffe43f */
[----:B------:R-:W-:Y:S01]  /*6f40*/  R2UR UR18, R20 ;  /* 0x00000000141272ca */ /* 0x000fe200000e0000 */
[----:B------:R-:W-:Y:S01]  /*6f50*/  UMOV UR6, 0x0 ;  /* 0x0000000000067882 */ /* 0x000fe20000000000 */
[----:B------:R-:W-:Y:S01]  /*6f60*/  ISETP.GT.AND P3, PT, R4, 0x1, PT ;  /* 0x000000010400780c */ /* 0x000fe20003f64270 */
[----:B------:R-:W-:Y:S01]  /*6f70*/  UMOV UR7, 0x10000000 ;  /* 0x1000000000077882 */ /* 0x000fe20000000000 */
[----:B------:R-:W-:Y:S01]  /*6f80*/  ISETP.NE.AND P1, PT, R6, 0x4, PT ;  /* 0x000000040600780c */ /* 0x000fe20003f25270 */
[----:B------:R-:W-:-:S02]  /*6f90*/  VIADD R21, R21, 0x40 ;  /* 0x0000004015157836 */ /* 0x000fc40000000000 */
[----:B------:R-:W-:Y:S01]  /*6fa0*/  UIADD3 UR13, UR8, 0x100, URZ ;  /* 0x00000100080d7890 */ /* 0x000fe2000fffe03f */
[----:B------:R-:W-:Y:S01]  /*6fb0*/  SEL R14, RZ, 0x1, P1 ;  /* 0x00000001ff0e7807 */ /* 0x000fe20000800000 */
[----:B------:R-:W-:Y:S01]  /*6fc0*/  UIADD3 UR14, UR8, 0x10100, URZ ;  /* 0x00010100080e7890 */ /* 0x000fe2000fffe03f */
[----:B------:R-:W-:Y:S02]  /*6fd0*/  SEL R6, R6, RZ, P1 ;  /* 0x000000ff06067207 */ /* 0x000fe40000800000 */
[----:B------:R-:W-:Y:S02]  /*6fe0*/  LOP3.LUT R5, R5, R14, RZ, 0x3c, !PT ;  /* 0x0000000e05057212 */ /* 0x000fe400078e3cff */
[----:B------:R-:W-:Y:S02]  /*6ff0*/  UMOV UR8, UR13 ;  /* 0x0000000d00087c82 */ /* 0x000fe40008000000 */
[----:B------:R0:W-:Y:S02]  /*7000*/  UTMALDG.3D [UR8], [UR4], desc[UR6] ;  /* 0x00000608040075b4 */ /* 0x0001e40008011000 */
[----:B0-----:R-:W-:Y:S01]  /*7010*/  UMOV UR8, UR14 ;  /* 0x0000000e00087c82 */ /* 0x001fe20008000000 */
[----:B------:R-:W-:-:S02]  /*7020*/  UMOV UR11, UR18 ;  /* 0x00000012000b7c82 */ /* 0x000fc40008000000 */
[----:B------:R0:W-:Y:S02]  /*7030*/  UTMALDG.3D [UR8], [UR22], desc[UR6] ;  /* 0x00000608160075b4 */ /* 0x0001e40008011000 */
[----:B0-----:R-:W-:Y:S05]  /*7040*/  @P3 BRA `(.L_x_169) ;  /* 0xfffffffc00503947 */ /* 0x001fea000383ffff */
.L_x_165:
[----:B------:R-:W-:Y:S05]  /*7050*/  BSYNC B1 ;  /* 0x0000000000017941 */ /* 0x000fea0003800000 */
.L_x_164:
[----:B------:R-:W-:Y:S01]  /*7060*/  LOP3.LUT P3, RZ, R11, 0xff, RZ, 0xc0, !PT ;  /* 0x000000ff0bff7812 */ /* 0x000fe2000786c0ff */
[----:B------:R-:W-:Y:S01]  /*7070*/  IMAD.IADD R3, R12, 0x1, R3 ;  /* 0x000000010c037824 */ /* 0x000fe200078e0203 */
[----:B------:R-:W-:Y:S01]  /*7080*/  IADD3 R16, P4, R16, UR36, RZ ;  /* 0x0000002410107c10 */ /* 0x000fe2000ff9e0ff */
[----:B------:R-:W-:Y:S01]  /*7090*/  ULDC.64 UR4, c[0x0][0x650] ;  /* 0x0001940000047ab9 */ /* 0x000fe20000000a00 */
[----:B------:R-:W-:Y:S01]  /*70a0*/  BSSY B1, `(.L_x_170) ;  /* 0x000006c000017945 */ /* 0x000fe20003800000 */
[----:B------:R-:W-:Y:S01]  /*70b0*/  IMAD.MOV.U32 R13, RZ, RZ, -0x1 ;  /* 0xffffffffff0d7424 */ /* 0x000fe200078e00ff */
[----:B------:R-:W-:Y:S01]  /*70c0*/  ISETP.GT.U32.AND P1, PT, R3, 0x3, PT ;  /* 0x000000030300780c */ /* 0x000fe20003f24070 */
[----:B------:R-:W-:Y:S01]  /*70d0*/  IMAD.MOV.U32 R20, RZ, RZ, -0x1 ;  /* 0xffffffffff147424 */ /* 0x000fe200078e00ff */
[----:B------:R-:W-:Y:S01]  /*70e0*/  SHF.R.U32.HI R4, RZ, 0x2, R3 ;  /* 0x00000002ff047819 */ /* 0x000fe20000011603 */
[----:B------:R-:W-:Y:S01]  /*70f0*/  IMAD.MOV.U32 R8, RZ, RZ, -0x1 ;  /* 0xffffffffff087424 */ /* 0x000fe200078e00ff */
[----:B------:R-:W-:-:S02]  /*7100*/  ISETP.LT.U32.AND P1, PT, R12, 0x4, P1 ;  /* 0x000000040c00780c */ /* 0x000fc40000f21070 */
[----:B------:R-:W-:Y:S01]  /*7110*/  IADD3.X R17, R17, UR42, RZ, P4, !PT ;  /* 0x0000002a11117c10 */ /* 0x000fe2000a7fe4ff */
[----:B------:R-:W0:Y:S01]  /*7120*/  @P3 S2R R6, SR_CgaCtaId ;  /* 0x0000000000063919 */ /* 0x000e220000008800 */
[----:B------:R-:W-:Y:S02]  /*7130*/  @P3 MOV R5, 0x400 ;  /* 0x0000040000053802 */ /* 0x000fe40000000f00 */
[----:B------:R-:W-:Y:S02]  /*7140*/  ISETP.GE.U32.AND P4, PT, R16, UR4, PT ;  /* 0x0000000410007c0c */ /* 0x000fe4000bf86070 */
[----:B------:R-:W-:Y:S02]  /*7150*/  LOP3.LUT R4, R4, 0x1, RZ, 0xc0, !PT ;  /* 0x0000000104047812 */ /* 0x000fe400078ec0ff */
[----:B------:R-:W-:Y:S02]  /*7160*/  LOP3.LUT R3, R3, 0x3, RZ, 0xc0, !PT ;  /* 0x0000000303037812 */ /* 0x000fe400078ec0ff */
[----:B------:R-:W-:-:S02]  /*7170*/  PRMT R11, RZ, 0x7610, R11 ;  /* 0x00007610ff0b7816 */ /* 0x000fc4000000000b */
[----:B0-----:R-:W-:-:S04]  /*7180*/  @P3 LEA R5, R6, R5, 0x18 ;  /* 0x0000000506053211 */ /* 0x001fc800078ec0ff */
[----:B------:R0:W-:Y:S01]  /*7190*/  @P3 SYNCS.ARRIVE.TRANS64.A1T0 RZ, [R5+URZ+0x58], RZ ;  /* 0x000058ff05ff39a7 */ /* 0x0001e2000810003f */
[----:B------:R-:W-:-:S04]  /*71a0*/  ISETP.NE.U32.AND P3, PT, R4, 0x1, PT ;  /* 0x000000010400780c */ /* 0x000fc80003f65070 */
[----:B------:R-:W-:Y:S02]  /*71b0*/  ISETP.GT.U32.AND P3, PT, R12, 0x3, !P3 ;  /* 0x000000030c00780c */ /* 0x000fe40005f64070 */
[----:B0-----:R-:W-:Y:S02]  /*71c0*/  SEL R5, RZ, 0x1, !P1 ;  /* 0x00000001ff057807 */ /* 0x001fe40004800000 */
[----:B------:R-:W-:Y:S02]  /*71d0*/  ISETP.GE.U32.AND.EX P1, PT, R17, UR5, PT, P4 ;  /* 0x0000000511007c0c */ /* 0x000fe4000bf26140 */
[----:B------:R-:W-:-:S04]  /*71e0*/  SEL R4, RZ, 0x1, !P3 ;  /* 0x00000001ff047807 */ /* 0x000fc80005800000 */
[----:B------:R-:W-:Y:S02]  /*71f0*/  LOP3.LUT R0, R4, R0, R5, 0x96, !PT ;  /* 0x0000000004007212 */ /* 0x000fe400078e9605 */
[----:B------:R-:W-:-:S05]  /*7200*/  PRMT R4, RZ, 0x7610, R4 ;  /* 0x00007610ff047816 */ /* 0x000fca0000000004 */
[----:B------:R-:W-:Y:S05]  /*7210*/  @P1 BRA `(.L_x_171) ;  /* 0x0000000400501947 */ /* 0x000fea0003800000 */
[----:B------:R-:W-:Y:S01]  /*7220*/  ULDC.64 UR4, c[0x0][0x628] ;  /* 0x00018a0000047ab9 */ /* 0x000fe20000000a00 */
[----:B------:R-:W0:Y:S01]  /*7230*/  S2R R14, SR_CTAID.X ;  /* 0x00000000000e7919 */ /* 0x000e220000002500 */
[----:B------:R-:W-:Y:S01]  /*7240*/  ISETP.NE.U32.AND P1, PT, RZ, UR4, PT ;  /* 0x00000004ff007c0c */ /* 0x000fe2000bf25070 */
[----:B------:R-:W-:Y:S01]  /*7250*/  ULDC UR7, c[0x0][0x630] ;  /* 0x00018c0000077ab9 */ /* 0x000fe20000000800 */
[----:B------:R-:W-:Y:S01]  /*7260*/  IMAD.MOV.U32 R4, RZ, RZ, R16 ;  /* 0x000000ffff047224 */ /* 0x000fe200078e0010 */
[----:B------:R-:W1:Y:S01]  /*7270*/  S2R R13, SR_CTAID.Y ;  /* 0x00000000000d7919 */ /* 0x000e620000002600 */
[----:B------:R-:W-:Y:S01]  /*7280*/  ISETP.NE.AND.EX P1, PT, RZ, UR5, PT, P1 ;  /* 0x00000005ff007c0c */ /* 0x000fe2000bf25310 */
[----:B------:R-:W-:-:S12]  /*7290*/  IMAD.MOV.U32 R5, RZ, RZ, R17 ;  /* 0x000000ffff057224 */ /* 0x000fd800078e0011 */
[----:B------:R-:W-:Y:S05]  /*72a0*/  @!P1 BRA `(.L_x_172) ;  /* 0x0000000000289947 */ /* 0x000fea0003800000 */
[----:B------:R-:W-:Y:S02]  /*72b0*/  ULDC UR6, c[0x0][0x634] ;  /* 0x00018d0000067ab9 */ /* 0x000fe40000000800 */
[----:B------:R-:W-:-:S05]  /*72c0*/  IADD3 R9, P1, R16, UR6, RZ ;  /* 0x0000000610097c10 */ /* 0x000fca000ff3e0ff */
[----:B------:R-:W-:-:S04]  /*72d0*/  IMAD.X R15, RZ, RZ, R17, P1 ;  /* 0x000000ffff0f7224 */ /* 0x000fc800008e0611 */
[----:B------:R-:W-:-:S04]  /*72e0*/  IMAD.WIDE.U32 R6, R15, UR4, RZ ;  /* 0x000000040f067c25 */ /* 0x000fc8000f8e00ff */
[----:B------:R-:W-:-:S04]  /*72f0*/  IMAD.WIDE.U32 R6, P1, R9, UR5, R6 ;  /* 0x0000000509067c25 */ /* 0x000fc8000f820006 */
[----:B------:R-:W-:-:S04]  /*7300*/  IMAD.WIDE.U32 R8, R9, UR4, RZ ;  /* 0x0000000409087c25 */ /* 0x000fc8000f8e00ff */
[----:B------:R-:W-:Y:S01]  /*7310*/  IMAD.X R5, RZ, RZ, RZ, P1 ;  /* 0x000000ffff057224 */ /* 0x000fe200008e06ff */
[----:B------:R-:W-:Y:S01]  /*7320*/  IADD3 RZ, P1, R9, R6, RZ ;  /* 0x0000000609ff7210 */ /* 0x000fe20007f3e0ff */
[----:B------:R-:W-:-:S04]  /*7330*/  IMAD.MOV.U32 R4, RZ, RZ, R7 ;  /* 0x000000ffff047224 */ /* 0x000fc800078e0007 */
[----:B------:R-:W-:-:S08]  /*7340*/  IMAD.WIDE.U32.X R4, R15, UR5, R4, P1 ;  /* 0x000000050f047c25 */ /* 0x000fd000088e0404 */
.L_x_172:
[--C-:B------:R-:W-:Y:S01]  /*7350*/  SHF.R.U64 R8, R4, UR7, R5.reuse ;  /* 0x0000000704087c19 */ /* 0x100fe20008001205 */
[----:B------:R-:W-:Y:S01]  /*7360*/  ULDC.64 UR4, c[0x0][0x620] ;  /* 0x0001880000047ab9 */ /* 0x000fe20000000a00 */
[----:B------:R-:W-:Y:S01]  /*7370*/  SHF.R.U32.HI R4, RZ, UR7, R5 ;  /* 0x00000007ff047c19 */ /* 0x000fe20008011605 */
[----:B------:R-:W2:Y:S01]  /*7380*/  LDC R25, c[0x0][0x144] ;  /* 0x00005100ff197b82 */ /* 0x000ea20000000800 */
[----:B------:R-:W-:Y:S01]  /*7390*/  IADD3 R7, P1, RZ, -R8, RZ ;  /* 0x80000008ff077210 */ /* 0x000fe20007f3e0ff */
[----:B------:R-:W-:Y:S01]  /*73a0*/  ULDC.64 UR8, c[0x0][0x640] ;  /* 0x0001900000087ab9 */ /* 0x000fe20000000a00 */
[----:B0-----:R-:W-:Y:S01]  /*73b0*/  I2FP.F32.U32 R9, R14 ;  /* 0x0000000e00097245 */ /* 0x001fe20000201000 */
[----:B------:R-:W-:Y:S02]  /*73c0*/  ULDC UR6, c[0x0][0x608] ;  /* 0x0001820000067ab9 */ /* 0x000fe40000000800 */
[----:B------:R-:W-:Y:S01]  /*73d0*/  IMAD.X R4, RZ, RZ, ~R4, P1 ;  /* 0x000000ffff047224 */ /* 0x000fe200008e0e04 */
[----:B------:R-:W-:Y:S01]  /*73e0*/  ISETP.NE.U32.AND P1, PT, RZ, UR8, PT ;  /* 0x00000008ff007c0c */ /* 0x000fe2000bf25070 */
[----:B------:R-:W0:Y:S02]  /*73f0*/  LDC R20, c[0x0][0x148] ;  /* 0x00005200ff147b82 */ /* 0x000e240000000800 */
[----:B------:R-:W-:Y:S01]  /*7400*/  IMAD R6, R4, UR4, RZ ;  /* 0x0000000404067c24 */ /* 0x000fe2000f8e02ff */
[----:B------:R-:W-:Y:S01]  /*7410*/  ISETP.NE.AND.EX P1, PT, RZ, UR9, PT, P1 ;  /* 0x00000009ff007c0c */ /* 0x000fe2000bf25310 */
[----:B------:R-:W-:Y:S01]  /*7420*/  IMAD.WIDE.U32 R4, R7, UR4, R16 ;  /* 0x0000000407047c25 */ /* 0x000fe2000f8e0010 */
[----:B------:R-:W-:-:S03]  /*7430*/  ULDC UR4, c[0x0][0x150] ;  /* 0x0000540000047ab9 */ /* 0x000fc60000000800 */
[----:B------:R-:W-:Y:S02]  /*7440*/  IMAD R7, R7, UR5, R6 ;  /* 0x0000000507077c24 */ /* 0x000fe4000f8e0206 */
[----:B------:R-:W-:Y:S01]  /*7450*/  FMUL R6, R9, UR4 ;  /* 0x0000000409067c20 */ /* 0x000fe20008400000 */
[----:B------:R-:W-:Y:S01]  /*7460*/  ULDC UR4, c[0x0][0x618] ;  /* 0x0001860000047ab9 */ /* 0x000fe20000000800 */
[----:B------:R-:W-:Y:S01]  /*7470*/  ULDC UR5, c[0x0][0x154] ;  /* 0x0000550000057ab9 */ /* 0x000fe20000000800 */
[----:B------:R-:W-:-:S03]  /*7480*/  IMAD.IADD R5, R5, 0x1, R7 ;  /* 0x0000000105057824 */ /* 0x000fc600078e0207 */
[----:B------:R-:W3:Y:S02]  /*7490*/  F2I.U32.TRUNC.NTZ R6, R6 ;  /* 0x0000000600067305 */ /* 0x000ee4000020f000 */
[----:B------:R-:W-:Y:S02]  /*74a0*/  SHF.R.U64 R9, R4, UR4, R5 ;  /* 0x0000000404097c19 */ /* 0x000fe40008001205 */
[----:B-1----:R-:W-:-:S05]  /*74b0*/  I2FP.F32.U32 R4, R13 ;  /* 0x0000000d00047245 */ /* 0x002fca0000201000 */
[----:B------:R-:W-:Y:S01]  /*74c0*/  FMUL R22, R4, UR5 ;  /* 0x0000000504167c20 */ /* 0x000fe20008400000 */
[----:B------:R-:W-:Y:S01]  /*74d0*/  SHF.R.U32.HI R4, RZ, UR4, R5 ;  /* 0x00000004ff047c19 */ /* 0x000fe20008011605 */
[----:B------:R-:W-:-:S03]  /*74e0*/  ULDC UR4, c[0x0][0x658] ;  /* 0x0001960000047ab9 */ /* 0x000fc60000000800 */
[--C-:B------:R-:W-:Y:S01]  /*74f0*/  SHF.R.U64 R21, R9, UR6, R4.reuse ;  /* 0x0000000609157c19 */ /* 0x100fe20008001204 */
[----:B------:R-:W1:Y:S01]  /*7500*/  F2I.U32.TRUNC.NTZ R22, R22 ;  /* 0x0000001600167305 */ /* 0x000e62000020f000 */
[----:B------:R-:W-:Y:S01]  /*7510*/  SHF.R.U32.HI R4, RZ, UR6, R4 ;  /* 0x00000006ff047c19 */ /* 0x000fe20008011604 */
[----:B---3--:R-:W-:-:S03]  /*7520*/  IMAD.MOV R6, RZ, RZ, -R6 ;  /* 0x000000ffff067224 */ /* 0x008fc600078e0a06 */
[----:B------:R-:W-:Y:S01]  /*7530*/  SHF.R.U64 R15, R21, UR4, R4 ;  /* 0x00000004150f7c19 */ /* 0x000fe20008001204 */
[----:B--2---:R-:W-:Y:S01]  /*7540*/  IMAD R14, R25, R6, R14 ;  /* 0x00000006190e7224 */ /* 0x004fe200078e020e */
[----:B------:R-:W-:-:S03]  /*7550*/  SHF.R.U32.HI R23, RZ, UR4, R4 ;  /* 0x00000004ff177c19 */ /* 0x000fc60008011604 */
[----:B------:R-:W-:Y:S02]  /*7560*/  IMAD.MOV.U32 R4, RZ, RZ, R15 ;  /* 0x000000ffff047224 */ /* 0x000fe400078e000f */
[----:B------:R-:W-:Y:S01]  /*7570*/  IMAD.MOV.U32 R5, RZ, RZ, R23 ;  /* 0x000000ffff057224 */ /* 0x000fe200078e0017 */
[----:B-1----:R-:W-:Y:S06]  /*7580*/  @!P1 BRA `(.L_x_173) ;  /* 0x0000000000289947 */ /* 0x002fec0003800000 */
[----:B------:R-:W-:Y:S02]  /*7590*/  ULDC UR4, c[0x0][0x64c] ;  /* 0x0001930000047ab9 */ /* 0x000fe40000000800 */
[----:B------:R-:W-:-:S05]  /*75a0*/  IADD3 R5, P1, R15, UR4, RZ ;  /* 0x000000040f057c10 */ /* 0x000fca000ff3e0ff */
[----:B------:R-:W-:-:S04]  /*75b0*/  IMAD.X R23, RZ, RZ, R23, P1 ;  /* 0x000000ffff177224 */ /* 0x000fc800008e0617 */
[----:B------:R-:W-:-:S04]  /*75c0*/  IMAD.WIDE.U32 R6, R23, UR8, RZ ;  /* 0x0000000817067c25 */ /* 0x000fc8000f8e00ff */
[----:B------:R-:W-:-:S04]  /*75d0*/  IMAD.WIDE.U32 R6, P1, R5, UR9, R6 ;  /* 0x0000000905067c25 */ /* 0x000fc8000f820006 */
[----:B------:R-:W-:-:S04]  /*75e0*/  IMAD.WIDE.U32 R4, R5, UR8, RZ ;  /* 0x0000000805047c25 */ /* 0x000fc8000f8e00ff */
[----:B------:R-:W-:Y:S01]  /*75f0*/  IMAD.MOV.U32 R4, RZ, RZ, R7 ;  /* 0x000000ffff047224 */ /* 0x000fe200078e0007 */
[----:B------:R-:W-:Y:S01]  /*7600*/  IADD3 RZ, P3, R5, R6, RZ ;  /* 0x0000000605ff7210 */ /* 0x000fe20007f7e0ff */
[----:B------:R-:W-:-:S04]  /*7610*/  IMAD.X R5, RZ, RZ, RZ, P1 ;  /* 0x000000ffff057224 */ /* 0x000fc800008e06ff */
[----:B------:R-:W-:-:S08]  /*7620*/  IMAD.WIDE.U32.X R4, R23, UR9, R4, P3 ;  /* 0x0000000917047c25 */ /* 0x000fd000098e0404 */
.L_x_173:
[----:B------:R-:W-:Y:S01]  /*7630*/  ISETP.NE.AND P1, PT, R2, 0x1, PT ;  /* 0x000000010200780c */ /* 0x000fe20003f25270 */
[----:B------:R-:W-:Y:S01]  /*7640*/  ULDC UR4, c[0x0][0x648] ;  /* 0x0001920000047ab9 */ /* 0x000fe20000000800 */
[----:B------:R-:W-:Y:S01]  /*7650*/  LOP3.LUT R21, R21, UR16, RZ, 0xc0, !PT ;  /* 0x0000001015157c12 */ /* 0x000fe2000f8ec0ff */
[----:B------:R-:W-:Y:S01]  /*7660*/  IMAD.MOV R22, RZ, RZ, -R22 ;  /* 0x000000ffff167224 */ /* 0x000fe200078e0a16 */
[----:B------:R-:W-:Y:S01]  /*7670*/  SHF.R.U64 R4, R4, UR4, R5 ;  /* 0x0000000404047c19 */ /* 0x000fe20008001205 */
[----:B------:R-:W-:Y:S01]  /*7680*/  ULDC UR4, c[0x0][0x638] ;  /* 0x00018e0000047ab9 */ /* 0x000fe20000000800 */
[----:B------:R-:W-:Y:S01]  /*7690*/  ULDC UR5, c[0x0][0x610] ;  /* 0x0001840000057ab9 */ /* 0x000fe20000000800 */
[----:B------:R-:W-:Y:S02]  /*76a0*/  IMAD.MOV.U32 R5, RZ, RZ, 0x1 ;  /* 0x00000001ff057424 */ /* 0x000fe400078e00ff */
[----:B------:R-:W-:Y:S02]  /*76b0*/  IMAD.MOV R6, RZ, RZ, -R4 ;  /* 0x000000ffff067224 */ /* 0x000fe400078e0a04 */
[----:B------:R-:W-:Y:S01]  /*76c0*/  IMAD R21, R4, UR17, R21 ;  /* 0x0000001104157c24 */ /* 0x000fe2000f8e0215 */
[----:B------:R-:W-:Y:S01]  /*76d0*/  LOP3.LUT R4, R9, UR15, RZ, 0xc0, !PT ;  /* 0x0000000f09047c12 */ /* 0x000fe2000f8ec0ff */
[----:B0-----:R-:W-:-:S02]  /*76e0*/  @P1 IMAD R14, R20, R22, R13 ;  /* 0x00000016140e1224 */ /* 0x001fc400078e020d */
[----:B------:R-:W-:Y:S01]  /*76f0*/  IMAD R15, R6, UR4, R15 ;  /* 0x00000004060f7c24 */ /* 0x000fe2000f8e020f */
[----:B------:R-:W-:Y:S01]  /*7700*/  ULDC UR4, c[0x0][0x600] ;  /* 0x0001800000047ab9 */ /* 0x000fe20000000800 */
[----:B------:R-:W-:Y:S02]  /*7710*/  IMAD R14, R21, UR5, R14 ;  /* 0x00000005150e7c24 */ /* 0x000fe4000f8e020e */
[--C-:B------:R-:W-:Y:S01]  /*7720*/  IMAD R15, R15, UR4, R4.reuse ;  /* 0x000000040f0f7c24 */ /* 0x100fe2000f8e0204 */
[----:B------:R-:W-:-:S04]  /*7730*/  PRMT R4, R5, 0x7610, R4 ;  /* 0x0000761005047816 */ /* 0x000fc80000000004 */
[----:B------:R-:W-:Y:S02]  /*7740*/  SEL R20, R15, R14, !P1 ;  /* 0x0000000e0f147207 */ /* 0x000fe40004800000 */
[----:B------:R-:W-:-:S07]  /*7750*/  SEL R13, R14, R15, !P1 ;  /* 0x0000000f0e0d7207 */ /* 0x000fce0004800000 */
.L_x_171:
[----:B------:R-:W-:Y:S05]  /*7760*/  BSYNC B1 ;  /* 0x0000000000017941 */ /* 0x000fea0003800000 */
.L_x_170:
[----:B------:R-:W-:-:S13]  /*7770*/  LOP3.LUT P1, RZ, R4, 0xff, RZ, 0xc0, !PT ;  /* 0x000000ff04ff7812 */ /* 0x000fda000782c0ff */
[----:B------:R-:W-:Y:S05]  /*7780*/  @P1 BRA `(.L_x_174) ;  /* 0xfffffff4004c1947 */ /* 0x000fea000383ffff */
[----:B------:R-:W-:Y:S05]  /*7790*/  BSYNC B0 ;  /* 0x0000000000007941 */ /* 0x000fea0003800000 */
.L_x_162:
[----:B------:R-:W-:-:S03]  /*77a0*/  UMOV UR4, 0xffffffff ;  /* 0xffffffff00047882 */ /* 0x000fc60000000000 */
[----:B------:R-:W-:Y:S05]  /*77b0*/  BRA.DIV UR4, `(.L_x_175) ;  /* 0x0000000604187947 */ /* 0x000fea000b800000 */
[----:B------:R-:W-:-:S13]  /*77c0*/  ELECT P6, URZ, PT ;  /* 0x00000000003f782f */ /* 0x000fda00038c0000 */
.L_x_189:
[----:B------:R-:W-:Y:S04]  /*77d0*/  BSSY B0, `(.L_x_176) ;  /* 0x000002b000007945 */ /* 0x000fe80003800000 */
[----:B------:R-:W-:Y:S05]  /*77e0*/  @!P6 BRA `(.L_x_177) ;  /* 0x0000000000a4e947 */ /* 0x000fea0003800000 */
[----:B------:R-:W-:-:S04]  /*77f0*/  LOP3.LUT R18, R18, 0x2, RZ, 0xfc, !PT ;  /* 0x0000000212127812 */ /* 0x000fc800078efcff */
[----:B------:R-:W-:-:S13]  /*7800*/  ISETP.NE.AND P0, PT, R18, 0x3, PT ;  /* 0x000000031200780c */ /* 0x000fda0003f05270 */
[----:B------:R-:W-:Y:S05]  /*7810*/  @!P0 BRA `(.L_x_178) ;  /* 0x0000000000048947 */ /* 0x000fea0003800000 */
[----:B------:R-:W-:Y:S01]  /*7820*/  BPT.TRAP 0x1 ;  /* 0x000000040000795c */ /* 0x000fe20000300000 */
.L_x_178:
[----:B------:R-:W0:Y:S01]  /*7830*/  S2R R5, SR_CgaCtaId ;  /* 0x0000000000057919 */ /* 0x000e220000008800 */
[----:B------:R-:W-:Y:S02]  /*7840*/  MOV R2, 0x400 ;  /* 0x0000040000027802 */ /* 0x000fe40000000f00 */
[----:B------:R-:W-:Y:S02]  /*7850*/  SHF.L.U32 R4, R0, 0x1f, RZ ;  /* 0x0000001f00047819 */ /* 0x000fe400000006ff */
[----:B0-----:R-:W-:-:S05]  /*7860*/  LEA R2, R5, R2, 0x18 ;  /* 0x0000000205027211 */ /* 0x001fca00078ec0ff */
[----:B------:R-:W-:-:S04]  /*7870*/  VIADD R2, R2, 0x20 ;  /* 0x0000002002027836 */ /* 0x000fc80000000000 */
[C---:B------:R-:W-:Y:S02]  /*7880*/  IMAD R7, R3.reuse, 0x8, R2 ;  /* 0x0000000803077824 */ /* 0x040fe400078e0202 */
[----:B------:R-:W-:Y:S02]  /*7890*/  VIADD R3, R3, 0x1 ;  /* 0x0000000103037836 */ /* 0x000fe40000000000 */
[----:B------:R-:W0:Y:S03]  /*78a0*/  SYNCS.PHASECHK.TRANS64.TRYWAIT P0, [R7+URZ], R4 ;  /* 0x00000004070075a7 */ /* 0x000e26000800017f */
[----:B------:R-:W-:-:S04]  /*78b0*/  ISETP.NE.AND P1, PT, R3, 0x4, PT ;  /* 0x000000040300780c */ /* 0x000fc80003f25270 */
[----:B------:R-:W-:Y:S02]  /*78c0*/  SEL R5, RZ, 0x1, P1 ;  /* 0x00000001ff057807 */ /* 0x000fe40000800000 */
[----:B------:R-:W-:Y:S02]  /*78d0*/  SEL R3, R3, RZ, P1 ;  /* 0x000000ff03037207 */ /* 0x000fe40000800000 */
[----:B------:R-:W-:-:S03]  /*78e0*/  LOP3.LUT R6, R0, R5, RZ, 0x3c, !PT ;  /* 0x0000000500067212 */ /* 0x000fc600078e3cff */
[----:B------:R-:W-:Y:S01]  /*78f0*/  IMAD R8, R3, 0x8, R2 ;  /* 0x0000000803087824 */ /* 0x000fe200078e0202 */
[----:B------:R-:W-:Y:S01]  /*7900*/  SHF.L.U32 R5, R6, 0x1f, RZ ;  /* 0x0000001f06057819 */ /* 0x000fe200000006ff */
[----:B0-----:R-:W-:Y:S06]  /*7910*/  @!P0 BRA `(.L_x_179) ;  /* 0x0000000000e08947 */ /* 0x001fec0003800000 */
.L_x_190:
[----:B------:R-:W1:Y:S01]  /*7920*/  SYNCS.PHASECHK.TRANS64.TRYWAIT P0, [R8+URZ], R5 ;  /* 0x00000005080075a7 */ /* 0x000e62000800017f */
[----:B------:R-:W-:-:S05]  /*7930*/  VIADD R0, R3, 0x1 ;  /* 0x0000000103007836 */ /* 0x000fca0000000000 */
[----:B------:R-:W-:-:S04]  /*7940*/  ISETP.NE.AND P1, PT, R0, 0x4, PT ;  /* 0x000000040000780c */ /* 0x000fc80003f25270 */
[----:B------:R-:W-:Y:S02]  /*7950*/  SEL R3, RZ, 0x1, P1 ;  /* 0x00000001ff037807 */ /* 0x000fe40000800000 */
[----:B0-----:R-:W-:Y:S02]  /*7960*/  SEL R7, R0, RZ, P1 ;  /* 0x000000ff00077207 */ /* 0x001fe40000800000 */
[----:B------:R-:W-:-:S03]  /*7970*/  LOP3.LUT R9, R6, R3, RZ, 0x3c, !PT ;  /* 0x0000000306097212 */ /* 0x000fc600078e3cff */
[----:B------:R-:W-:Y:S01]  /*7980*/  IMAD R11, R7, 0x8, R2 ;  /* 0x00000008070b7824 */ /* 0x000fe200078e0202 */
[----:B------:R-:W-:Y:S01]  /*7990*/  SHF.L.U32 R6, R9, 0x1f, RZ ;  /* 0x0000001f09067819 */ /* 0x000fe200000006ff */
[----:B-1----:R-:W-:Y:S06]  /*79a0*/  @!P0 BRA `(.L_x_180) ;  /* 0x0000000000d08947 */ /* 0x002fec0003800000 */
.L_x_191:
[----:B------:R-:W1:Y:S01]  /*79b0*/  SYNCS.PHASECHK.TRANS64.TRYWAIT P0, [R11+URZ], R6 ;  /* 0x000000060b0075a7 */ /* 0x000e62000800017f */
[----:B------:R-:W-:-:S05]  /*79c0*/  VIADD R0, R7, 0x1 ;  /* 0x0000000107007836 */ /* 0x000fca0000000000 */
[----:B------:R-:W-:-:S04]  /*79d0*/  ISETP.NE.AND P1, PT, R0, 0x4, PT ;  /* 0x000000040000780c */ /* 0x000fc80003f25270 */
[----:B------:R-:W-:Y:S02]  /*79e0*/  SEL R4, RZ, 0x1, P1 ;  /* 0x00000001ff047807 */ /* 0x000fe40000800000 */
[----:B------:R-:W-:Y:S02]  /*79f0*/  SEL R3, R0, RZ, P1 ;  /* 0x000000ff00037207 */ /* 0x000fe40000800000 */
[----:B------:R-:W-:Y:S01]  /*7a00*/  LOP3.LUT R0, R9, R4, RZ, 0x3c, !PT ;  /* 0x0000000409007212 */ /* 0x000fe200078e3cff */
[----:B-1----:R-:W-:Y:S06]  /*7a10*/  @!P0 BRA `(.L_x_181) ;  /* 0x0000000000c88947 */ /* 0x002fec0003800000 */
.L_x_192:
[----:B------:R-:W-:Y:S01]  /*7a20*/  IMAD R3, R3, 0x8, R2 ;  /* 0x0000000803037824 */ /* 0x000fe200078e0202 */
[----:B------:R-:W-:-:S07]  /*7a30*/  SHF.L.U32 R0, R0, 0x1f, RZ ;  /* 0x0000001f00007819 */ /* 0x000fce00000006ff */
.L_x_182:
[----:B--2---:R2:W3:Y:S02]  /*7a40*/  SYNCS.PHASECHK.TRANS64.TRYWAIT P0, [R3+URZ], R0 ;  /* 0x00000000030075a7 */ /* 0x0044e4000800017f */
[----:B---3--:R-:W-:Y:S05]  /*7a50*/  @!P0 NANOSLEEP.SYNCS 0x989680 ;  /* 0x009896800000895d */ /* 0x008fea0003900000 */
[----:B------:R-:W3:Y:S02]  /*7a60*/  @!P0 SYNCS.PHASECHK.TRANS64 P0, [R3+URZ], R0 ;  /* 0x00000000030085a7 */ /* 0x000ee4000800007f */
[----:B---3--:R-:W-:Y:S05]  /*7a70*/  @!P0 BRA `(.L_x_182) ;  /* 0xfffffffc00f08947 */ /* 0x008fea000383ffff */
.L_x_177:
[----:B------:R-:W-:Y:S05]  /*7a80*/  BSYNC B0 ;  /* 0x0000000000007941 */ /* 0x000fea0003800000 */
.L_x_176:
[----:B------:R-:W-:Y:S05]  /*7a90*/  EXIT ;  /* 0x000000000000794d */ /* 0x000fea0003800000 */
.L_x_17:
[----:B-1----:R1:W2:Y:S02]  /*7aa0*/  SYNCS.PHASECHK.TRANS64.TRYWAIT P1, [R3+URZ], R0 ;  /* 0x00000000030075a7 */ /* 0x0022a4000802017f */
[----:B--2---:R-:W-:Y:S05]  /*7ab0*/  @!P1 NANOSLEEP.SYNCS 0x989680 ;  /* 0x009896800000995d */ /* 0x004fea0003900000 */
[----:B------:R-:W2:Y:S02]  /*7ac0*/  @!P1 SYNCS.PHASECHK.TRANS64 P1, [R3+URZ], R0 ;  /* 0x00000000030095a7 */ /* 0x000ea4000802007f */
[----:B--2---:R-:W-:Y:S05]  /*7ad0*/  @!P1 BRA `(.L_x_17) ;  /* 0xfffffffc00f09947 */ /* 0x004fea000383ffff */
[----:B------:R-:W-:Y:S05]  /*7ae0*/  BRA `(.L_x_16) ;  /* 0xffffff9800707947 */ /* 0x000fea000383ffff */
.L_x_22:
[----:B-1----:R-:W-:-:S04]  /*7af0*/  IMAD.U32 R4, RZ, RZ, UR7 ;  /* 0x00000007ff047e24 */ /* 0x002fc8000f8e00ff */
[----:B------:R1:W2:Y:S03]  /*7b00*/  SYNCS.PHASECHK.TRANS64.TRYWAIT P1, [R4+URZ], R3 ;  /* 0x00000003040075a7 */ /* 0x0002a6000802017f */
[----:B--2---:R-:W-:Y:S05]  /*7b10*/  @!P1 NANOSLEEP.SYNCS 0x989680 ;  /* 0x009896800000995d */ /* 0x004fea0003900000 */
[----:B------:R-:W2:Y:S02]  /*7b20*/  @!P1 SYNCS.PHASECHK.TRANS64 P1, [R4+URZ], R3 ;  /* 0x00000003040095a7 */ /* 0x000ea4000802007f */
[----:B--2---:R-:W-:Y:S05]  /*7b30*/  @!P1 BRA `(.L_x_22) ;  /* 0xfffffffc00ec9947 */ /* 0x004fea000383ffff */
[----:B------:R-:W-:Y:S05]  /*7b40*/  BRA `(.L_x_21) ;  /* 0xffffff9c003c7947 */ /* 0x000fea000383ffff */
.L_x_163:
[----:B------:R-:W-:Y:S01]  /*7b50*/  BSSY B1, `(.L_x_183) ;  /* 0x0000006000017945 */ /* 0x000fe20003800000 */
[----:B------:R-:W-:-:S07]  /*7b60*/  IMAD.MOV.U32 R15, RZ, RZ, -0x1 ;  /* 0xffffffffff0f7424 */ /* 0x000fce00078e00ff */
[----:B------:R-:W-:Y:S05]  /*7b70*/  WARPSYNC.COLLECTIVE R15, `(.L_x_184) ;  /* 0x000000000f0c7348 */ /* 0x000fea0003c00000 */
[----:B------:R-:W-:Y:S02]  /*7b80*/  ELECT P6, UR62, PT ;  /* 0x00000000003e782f */ /* 0x000fe400038c0000 */
[----:B------:R-:W-:Y:S01]  /*7b90*/  MOV R14, UR62 ;  /* 0x0000003e000e7c02 */ /* 0x000fe20008000f00 */
[----:B------:R-:W-:Y:S10]  /*7ba0*/  ENDCOLLECTIVE ;  /* 0x000000000000791b */ /* 0x000ff40003800000 */
.L_x_184:
[----:B------:R-:W-:Y:S05]  /*7bb0*/  BSYNC B1 ;  /* 0x0000000000017941 */ /* 0x000fea0003800000 */
.L_x_183:
[----:B------:R-:W-:Y:S05]  /*7bc0*/  BRA `(.L_x_185) ;  /* 0xfffffff000487947 */ /* 0x000fea000383ffff */
.L_x_166:
[----:B0-----:R0:W1:Y:S02]  /*7bd0*/  SYNCS.PHASECHK.TRANS64.TRYWAIT P1, [R14+URZ+0x20], R7 ;  /* 0x000020070e0075a7 */ /* 0x001064000802017f */
[----:B-1----:R-:W-:Y:S05]  /*7be0*/  @!P1 NANOSLEEP.SYNCS 0x989680 ;  /* 0x009896800000995d */ /* 0x002fea0003900000 */
[----:B------:R-:W1:Y:S02]  /*7bf0*/  @!P1 SYNCS.PHASECHK.TRANS64 P1, [R14+URZ+0x20], R7 ;  /* 0x000020070e0095a7 */ /* 0x000e64000802007f */
[----:B-1----:R-:W-:Y:S05]  /*7c00*/  @!P1 BRA `(.L_x_166) ;  /* 0xfffffffc00f09947 */ /* 0x002fea000383ffff */
[----:B------:R-:W-:Y:S05]  /*7c10*/  BRA `(.L_x_186) ;  /* 0xfffffff0007c7947 */ /* 0x000fea000383ffff */
.L_x_175:
[----:B------:R-:W-:Y:S01]  /*7c20*/  BSSY B0, `(.L_x_187) ;  /* 0x0000006000007945 */ /* 0x000fe20003800000 */
[----:B------:R-:W-:-:S07]  /*7c30*/  IMAD.MOV.U32 R15, RZ, RZ, -0x1 ;  /* 0xffffffffff0f7424 */ /* 0x000fce00078e00ff */
[----:B------:R-:W-:Y:S05]  /*7c40*/  WARPSYNC.COLLECTIVE R15, `(.L_x_188) ;  /* 0x000000000f0c7348 */ /* 0x000fea0003c00000 */
[----:B------:R-:W-:Y:S02]  /*7c50*/  ELECT P6, UR62, PT ;  /* 0x00000000003e782f */ /* 0x000fe400038c0000 */
[----:B------:R-:W-:Y:S01]  /*7c60*/  MOV R14, UR62 ;  /* 0x0000003e000e7c02 */ /* 0x000fe20008000f00 */
[----:B------:R-:W-:Y:S10]  /*7c70*/  ENDCOLLECTIVE ;  /* 0x000000000000791b */ /* 0x000ff40003800000 */
.L_x_188:
[----:B------:R-:W-:Y:S05]  /*7c80*/  BSYNC B0 ;  /* 0x0000000000007941 */ /* 0x000fea0003800000 */
.L_x_187:
[----:B------:R-:W-:Y:S05]  /*7c90*/  BRA `(.L_x_189) ;  /* 0xfffffff800cc7947 */ /* 0x000fea000383ffff */
.L_x_179:
[----:B0-----:R0:W1:Y:S02]  /*7ca0*/  SYNCS.PHASECHK.TRANS64.TRYWAIT P0, [R7+URZ], R4 ;  /* 0x00000004070075a7 */ /* 0x001064000800017f */
[----:B-1----:R-:W-:Y:S05]  /*7cb0*/  @!P0 NANOSLEEP.SYNCS 0x989680 ;  /* 0x009896800000895d */ /* 0x002fea0003900000 */
[----:B------:R-:W1:Y:S02]  /*7cc0*/  @!P0 SYNCS.PHASECHK.TRANS64 P0, [R7+URZ], R4 ;  /* 0x00000004070085a7 */ /* 0x000e64000800007f */
[----:B-1----:R-:W-:Y:S05]  /*7cd0*/  @!P0 BRA `(.L_x_179) ;  /* 0xfffffffc00f08947 */ /* 0x002fea000383ffff */
[----:B------:R-:W-:Y:S05]  /*7ce0*/  BRA `(.L_x_190) ;  /* 0xfffffffc000c7947 */ /* 0x000fea000383ffff */
.L_x_180:
[----:B0-----:R0:W1:Y:S02]  /*7cf0*/  SYNCS.PHASECHK.TRANS64.TRYWAIT P0, [R8+URZ], R5 ;  /* 0x00000005080075a7 */ /* 0x001064000800017f */
[----:B-1----:R-:W-:Y:S05]  /*7d00*/  @!P0 NANOSLEEP.SYNCS 0x989680 ;  /* 0x009896800000895d */ /* 0x002fea0003900000 */
[----:B------:R-:W1:Y:S02]  /*7d10*/  @!P0 SYNCS.PHASECHK.TRANS64 P0, [R8+URZ], R5 ;  /* 0x00000005080085a7 */ /* 0x000e64000800007f */
[----:B-1----:R-:W-:Y:S05]  /*7d20*/  @!P0 BRA `(.L_x_180) ;  /* 0xfffffffc00f08947 */ /* 0x002fea000383ffff */
[----:B------:R-:W-:Y:S05]  /*7d30*/  BRA `(.L_x_191) ;  /* 0xfffffffc001c7947 */ /* 0x000fea000383ffff */
.L_x_181:
[----:B-1----:R1:W2:Y:S02]  /*7d40*/  SYNCS.PHASECHK.TRANS64.TRYWAIT P0, [R11+URZ], R6 ;  /* 0x000000060b0075a7 */ /* 0x0022a4000800017f */
[----:B--2---:R-:W-:Y:S05]  /*7d50*/  @!P0 NANOSLEEP.SYNCS 0x989680 ;  /* 0x009896800000895d */ /* 0x004fea0003900000 */
[----:B------:R-:W2:Y:S02]  /*7d60*/  @!P0 SYNCS.PHASECHK.TRANS64 P0, [R11+URZ], R6 ;  /* 0x000000060b0085a7 */ /* 0x000ea4000800007f */
[----:B--2---:R-:W-:Y:S05]  /*7d70*/  @!P0 BRA `(.L_x_181) ;  /* 0xfffffffc00f08947 */ /* 0x004fea000383ffff */
[----:B------:R-:W-:Y:S05]  /*7d80*/  BRA `(.L_x_192) ;  /* 0xfffffffc00247947 */ /* 0x000fea000383ffff */
.L_x_193:
[----:B------:R-:W-:-:S00]  /*7d90*/  BRA `(.L_x_193) ;  /* 0xfffffffc00fc7947 */ /* 0x000fc0000383ffff */
[----:B------:R-:W-:-:S00]  /*7da0*/  NOP ;  /* 0x0000000000007918 */ /* 0x000fc00000000000 */
        /* <DEDUP_REMOVED lines=13> */
.L_x_194:


//--------------------- .nv.global.init           --------------------------
	.section	.nv.global.init,"aw",@progbits
.nv.global.init:
	.type		$str$22,@object
	.size		$str$22,($str$23 - $str$22)
$str$22:
        /*0000*/ 	.byte	0x6b, 0x5f, 0x74, 0x69, 0x6c, 0x65, 0x5f, 0x63, 0x6f, 0x75, 0x6e, 0x74, 0x20, 0x3e, 0x3d, 0x20
        /*0010*/ 	.byte	0x31, 0x00
	.type		$str$23,@object
	.size		$str$23,(__unnamed_1 - $str$23)
$str$23:
        /*0012*/ 	.byte	0x2f, 0x74, 0x6d, 0x70, 0x2f, 0x63, 0x75, 0x74, 0x6c, 0x61, 0x73, 0x73, 0x5f, 0x73, 0x77, 0x65
        /*0022*/ 	.byte	0x65, 0x70, 0x5f, 0x73, 0x72, 0x63, 0x2f, 0x69, 0x6e, 0x63, 0x6c, 0x75, 0x64, 0x65, 0x2f, 0x63
        /*0032*/ 	.byte	0x75, 0x74, 0x6c, 0x61, 0x73, 0x73, 0x2f, 0x67, 0x65, 0x6d, 0x6d, 0x2f, 0x63, 0x6f, 0x6c, 0x6c
        /*0042*/ 	.byte	0x65, 0x63, 0x74, 0x69, 0x76, 0x65, 0x2f, 0x73, 0x6d, 0x39, 0x30, 0x5f, 0x6d, 0x6d, 0x61, 0x5f
        /*0052*/ 	.byte	0x74, 0x6d, 0x61, 0x5f, 0x67, 0x6d, 0x6d, 0x61, 0x5f, 0x73, 0x73, 0x5f, 0x77, 0x61, 0x72, 0x70
        /*0062*/ 	.byte	0x73, 0x70, 0x65, 0x63, 0x69, 0x61, 0x6c, 0x69, 0x7a, 0x65, 0x64, 0x2e, 0x68, 0x70, 0x70, 0x00
	.type		__unnamed_1,@object
	.size		__unnamed_1,(.L_0 - __unnamed_1)
__unnamed_1:
        /*0072*/ 	.byte	0x76, 0x6f, 0x69, 0x64, 0x20, 0x63, 0x75, 0x74, 0x6c, 0x61, 0x73, 0x73, 0x3a, 0x3a, 0x67, 0x65
        /* <DEDUP_REMOVED lines=180> */
        /*0bc2*/ 	.byte	0x69, 0x74, 0x79, 0x5d, 0x00
.L_0:


//--------------------- .nv.shared._ZN7cutlass13device_kernelINS_4gemm6kernel13GemmUniversalIN4cute5tupleIJiiiiEEENS1_10collective13CollectiveMmaINS1_34MainloopSm90TmaGmmaWarpSpecializedILi4ENS5_IJNS4_1CILi1EEESB_SB_EEENS1_35KernelTmaWarpSpecializedCooperativeEEENS5_IJNSA_ILi128EEESF_NSA_ILi64EEEEEENS_10bfloat16_tENS5_IJlSB_lEEESI_SJ_NS4_8TiledMMAINS4_8MMA_AtomIJNS4_4SM904GMMA28MMA_64x128x16_F32BF16BF16_SSILNSN_5MajorE0ELSP_0ELNSN_7ScaleInE1ELSQ_1EEEEEENS4_6LayoutINS5_IJNSA_ILi2EEESB_SB_EEENS5_IJSB_NSA_ILi0EEESW_EEEEENS5_IJNS4_10UnderscoreESZ_SZ_EEEEENS4_13SM90_TMA_LOADENS4_14ComposedLayoutINS4_7SwizzleILi3ELi4ELi3EEENS4_18smem_ptr_flag_bitsILi16EEENST_INS5_IJNSA_ILi8EEESG_EEENS5_IJSG_SB_EEEEEEEvNS4_8identityES12_S1C_vS1D_EENS_8epilogue10collective6detail29Sm90TmaWarpSpecializedAdapterINS1G_15DefaultEpilogueISI_SJ_SJ_NS1F_6thread17LinearCombinationISI_Li1EffLNS1K_9ScaleType4KindE0ELNS_15FloatRoundStyleE2ESI_EENS1_15EpilogueDefaultEEEEEvvEEEEvNT_6ParamsE --------------------------
	.section	.nv.shared._ZN7cutlass13device_kernelINS_4gemm6kernel13GemmUniversalIN4cute5tupleIJiiiiEEENS1_10collective13CollectiveMmaINS1_34MainloopSm90TmaGmmaWarpSpecializedILi4ENS5_IJNS4_1CILi1EEESB_SB_EEENS1_35KernelTmaWarpSpecializedCooperativeEEENS5_IJNSA_ILi128EEESF_NSA_ILi64EEEEEENS_10bfloat16_tENS5_IJlSB_lEEESI_SJ_NS4_8TiledMMAINS4_8MMA_AtomIJNS4_4SM904GMMA28MMA_64x128x16_F32BF16BF16_SSILNSN_5MajorE0ELSP_0ELNSN_7ScaleInE1ELSQ_1EEEEEENS4_6LayoutINS5_IJNSA_ILi2EEESB_SB_EEENS5_IJSB_NSA_ILi0EEESW_EEEEENS5_IJNS4_10UnderscoreESZ_SZ_EEEEENS4_13SM90_TMA_LOADENS4_14ComposedLayoutINS4_7SwizzleILi3ELi4ELi3EEENS4_18smem_ptr_flag_bitsILi16EEENST_INS5_IJNSA_ILi8EEESG_EEENS5_IJSG_SB_EEEEEEEvNS4_8identityES12_S1C_vS1D_EENS_8epilogue10collective6detail29Sm90TmaWarpSpecializedAdapterINS1G_15DefaultEpilogueISI_SJ_SJ_NS1F_6thread17LinearCombinationISI_Li1EffLNS1K_9ScaleType4KindE0ELNS_15FloatRoundStyleE2ESI_EENS1_15EpilogueDefaultEEEEEvvEEEEvNT_6ParamsE,"aw",@nobits
	.sectionflags	@""
	.align	16
	.zero		1024


//--------------------- .nv.shared.reserved.0     --------------------------
	.section	.nv.shared.reserved.0,"aw",@nobits
	.weak		__nv_reservedSMEM_offset_0_alias
	.size		__nv_reservedSMEM_offset_0_alias, 0, 0
	.other		__nv_reservedSMEM_offset_0_alias,@"STO_CUDA_RESERVED_SHARED STV_DEFAULT"
__nv_reservedSMEM_offset_0_alias:
	.zero		0


//--------------------- .nv.global                --------------------------
	.section	.nv.global,"aw",@nobits
.nv.global:
	.type		_ZN40_INTERNAL_f4e89242_4_k_cu_e1cb24da_224174cute1_E,@object
	.size		_ZN40_INTERNAL_f4e89242_4_k_cu_e1cb24da_224174cute1_E,(_ZN40_INTERNAL_f4e89242_4_k_cu_e1cb24da_224174cuda3std3__45__cpo6cbeginE - _ZN40_INTERNAL_f4e89242_4_k_cu_e1cb24da_224174cute1_E)
_ZN40_INTERNAL_f4e89242_4_k_cu_e1cb24da_224174cute1_E:
	.zero		1
	.type		_ZN40_INTERNAL_f4e89242_4_k_cu_e1cb24da_224174cuda3std3__45__cpo6cbeginE,@object
	.size		_ZN40_INTERNAL_f4e89242_4_k_cu_e1cb24da_224174cuda3std3__45__cpo6cbeginE,(_ZN40_INTERNAL_f4e89242_4_k_cu_e1cb24da_224174cuda3std3__48in_placeE - _ZN40_INTERNAL_f4e89242_4_k_cu_e1cb24da_224174cuda3std3__45__cpo6cbeginE)
_ZN40_INTERNAL_f4e89242_4_k_cu_e1cb24da_224174cuda3std3__45__cpo6cbeginE:
	.zero		1
	.type		_ZN40_INTERNAL_f4e89242_4_k_cu_e1cb24da_224174cuda3std3__48in_placeE,@object
	.size		_ZN40_INTERNAL_f4e89242_4_k_cu_e1cb24da_224174cuda3std3__48in_placeE,(_ZN40_INTERNAL_f4e89242_4_k_cu_e1cb24da_224174cuda3std6ranges3__45__cpo9iter_moveE - _ZN40_INTERNAL_f4e89242_4_k_cu_e1cb24da_224174cuda3std3__48in_placeE)
_ZN40_INTERNAL_f4e89242_4_k_cu_e1cb24da_224174cuda3std3__48in_placeE:
	.zero		1
	.type		_ZN40_INTERNAL_f4e89242_4_k_cu_e1cb24da_224174cuda3std6ranges3__45__cpo9iter_moveE,@object
	.size		_ZN40_INTERNAL_f4e89242_4_k_cu_e1cb24da_224174cuda3std6ranges3__45__cpo9iter_moveE,(_ZN40_INTERNAL_f4e89242_4_k_cu_e1cb24da_224174cuda3std3__45__cpo5beginE - _ZN40_INTERNAL_f4e89242_4_k_cu_e1cb24da_224174cuda3std6ranges3__45__cpo9iter_moveE)
_ZN40_INTERNAL_f4e89242_4_k_cu_e1cb24da_224174cuda3std6ranges3__45__cpo9iter_moveE:
	.zero		1
	.type		_ZN40_INTERNAL_f4e89242_4_k_cu_e1cb24da_224174cuda3std3__45__cpo5beginE,@object
	.size		_ZN40_INTERNAL_f4e89242_4_k_cu_e1cb24da_224174cuda3std3__45__cpo5beginE,(_ZN40_INTERNAL_f4e89242_4_k_cu_e1cb24da_224174cuda3std3__442_GLOBAL__N__f4e89242_4_k_cu_e1cb24da_224176ignoreE - _ZN40_INTERNAL_f4e89242_4_k_cu_e1cb24da_224174cuda3std3__45__cpo5beginE)
_ZN40_INTERNAL_f4e89242_4_k_cu_e1cb24da_224174cuda3std3__45__cpo5beginE:
	.zero		1
	.type		_ZN40_INTERNAL_f4e89242_4_k_cu_e1cb24da_224174cuda3std3__442_GLOBAL__N__f4e89242_4_k_cu_e1cb24da_224176ignoreE,@object
	.size		_ZN40_INTERNAL_f4e89242_4_k_cu_e1cb24da_224174cuda3std3__442_GLOBAL__N__f4e89242_4_k_cu_e1cb24da_224176ignoreE,(_ZN40_INTERNAL_f4e89242_4_k_cu_e1cb24da_224174cute7productE - _ZN40_INTERNAL_f4e89242_4_k_cu_e1cb24da_224174cuda3std3__442_GLOBAL__N__f4e89242_4_k_cu_e1cb24da_224176ignoreE)
_ZN40_INTERNAL_f4e89242_4_k_cu_e1cb24da_224174cuda3std3__442_GLOBAL__N__f4e89242_4_k_cu_e1cb24da_224176ignoreE:
	.zero		1
	.type		_ZN40_INTERNAL_f4e89242_4_k_cu_e1cb24da_224174cute7productE,@object
	.size		_ZN40_INTERNAL_f4e89242_4_k_cu_e1cb24da_224174cute7productE,(_ZN40_INTERNAL_f4e89242_4_k_cu_e1cb24da_224174cuda3std3__45__cpo3endE - _ZN40_INTERNAL_f4e89242_4_k_cu_e1cb24da_224174cute7productE)
_ZN40_INTERNAL_f4e89242_4_k_cu_e1cb24da_224174cute7productE:
	.zero		1
	.type		_ZN40_INTERNAL_f4e89242_4_k_cu_e1cb24da_224174cuda3std3__45__cpo3endE,@object
	.size		_ZN40_INTERNAL_f4e89242_4_k_cu_e1cb24da_224174cuda3std3__45__cpo3endE,(_ZN40_INTERNAL_f4e89242_4_k_cu_e1cb24da_224174cuda3std3__419piecewise_constructE - _ZN40_INTERNAL_f4e89242_4_k_cu_e1cb24da_224174cuda3std3__45__cpo3endE)
_ZN40_INTERNAL_f4e89242_4_k_cu_e1cb24da_224174cuda3std3__45__cpo3endE:
	.zero		1
	.type		_ZN40_INTERNAL_f4e89242_4_k_cu_e1cb24da_224174cuda3std3__419piecewise_constructE,@object
	.size		_ZN40_INTERNAL_f4e89242_4_k_cu_e1cb24da_224174cuda3std3__419piecewise_constructE,(_ZN40_INTERNAL_f4e89242_4_k_cu_e1cb24da_224174cuda3std3__45__cpo4cendE - _ZN40_INTERNAL_f4e89242_4_k_cu_e1cb24da_224174cuda3std3__419piecewise_constructE)
_ZN40_INTERNAL_f4e89242_4_k_cu_e1cb24da_224174cuda3std3__419piecewise_constructE:
	.zero		1
	.type		_ZN40_INTERNAL_f4e89242_4_k_cu_e1cb24da_224174cuda3std3__45__cpo4cendE,@object
	.size		_ZN40_INTERNAL_f4e89242_4_k_cu_e1cb24da_224174cuda3std3__45__cpo4cendE,(_ZN40_INTERNAL_f4e89242_4_k_cu_e1cb24da_224174cuda3std6ranges3__45__cpo4swapE - _ZN40_INTERNAL_f4e89242_4_k_cu_e1cb24da_224174cuda3std3__45__cpo4cendE)
_ZN40_INTERNAL_f4e89242_4_k_cu_e1cb24da_224174cuda3std3__45__cpo4cendE:
	.zero		1
	.type		_ZN40_INTERNAL_f4e89242_4_k_cu_e1cb24da_224174cuda3std6ranges3__45__cpo4swapE,@object
	.size		_ZN40_INTERNAL_f4e89242_4_k_cu_e1cb24da_224174cuda3std6ranges3__45__cpo4swapE,(.L_8 - _ZN40_INTERNAL_f4e89242_4_k_cu_e1cb24da_224174cuda3std6ranges3__45__cpo4swapE)
_ZN40_INTERNAL_f4e89242_4_k_cu_e1cb24da_224174cuda3std6ranges3__45__cpo4swapE:
	.zero		1
.L_8:


//--------------------- .nv.constant0._ZN7cutlass13device_kernelINS_4gemm6kernel13GemmUniversalIN4cute5tupleIJiiiiEEENS1_10collective13CollectiveMmaINS1_34MainloopSm90TmaGmmaWarpSpecializedILi4ENS5_IJNS4_1CILi1EEESB_SB_EEENS1_35KernelTmaWarpSpecializedCooperativeEEENS5_IJNSA_ILi128EEESF_NSA_ILi64EEEEEENS_10bfloat16_tENS5_IJlSB_lEEESI_SJ_NS4_8TiledMMAINS4_8MMA_AtomIJNS4_4SM904GMMA28MMA_64x128x16_F32BF16BF16_SSILNSN_5MajorE0ELSP_0ELNSN_7ScaleInE1ELSQ_1EEEEEENS4_6LayoutINS5_IJNSA_ILi2EEESB_SB_EEENS5_IJSB_NSA_ILi0EEESW_EEEEENS5_IJNS4_10UnderscoreESZ_SZ_EEEEENS4_13SM90_TMA_LOADENS4_14ComposedLayoutINS4_7SwizzleILi3ELi4ELi3EEENS4_18smem_ptr_flag_bitsILi16EEENST_INS5_IJNSA_ILi8EEESG_EEENS5_IJSG_SB_EEEEEEEvNS4_8identityES12_S1C_vS1D_EENS_8epilogue10collective6detail29Sm90TmaWarpSpecializedAdapterINS1G_15DefaultEpilogueISI_SJ_SJ_NS1F_6thread17LinearCombinationISI_Li1EffLNS1K_9ScaleType4KindE0ELNS_15FloatRoundStyleE2ESI_EENS1_15EpilogueDefaultEEEEEvvEEEEvNT_6ParamsE --------------------------
	.section	.nv.constant0._ZN7cutlass13device_kernelINS_4gemm6kernel13GemmUniversalIN4cute5tupleIJiiiiEEENS1_10collective13CollectiveMmaINS1_34MainloopSm90TmaGmmaWarpSpecializedILi4ENS5_IJNS4_1CILi1EEESB_SB_EEENS1_35KernelTmaWarpSpecializedCooperativeEEENS5_IJNSA_ILi128EEESF_NSA_ILi64EEEEEENS_10bfloat16_tENS5_IJlSB_lEEESI_SJ_NS4_8TiledMMAINS4_8MMA_AtomIJNS4_4SM904GMMA28MMA_64x128x16_F32BF16BF16_SSILNSN_5MajorE0ELSP_0ELNSN_7ScaleInE1ELSQ_1EEEEEENS4_6LayoutINS5_IJNSA_ILi2EEESB_SB_EEENS5_IJSB_NSA_ILi0EEESW_EEEEENS5_IJNS4_10UnderscoreESZ_SZ_EEEEENS4_13SM90_TMA_LOADENS4_14ComposedLayoutINS4_7SwizzleILi3ELi4ELi3EEENS4_18smem_ptr_flag_bitsILi16EEENST_INS5_IJNSA_ILi8EEESG_EEENS5_IJSG_SB_EEEEEEEvNS4_8identityES12_S1C_vS1D_EENS_8epilogue10collective6detail29Sm90TmaWarpSpecializedAdapterINS1G_15DefaultEpilogueISI_SJ_SJ_NS1F_6thread17LinearCombinationISI_Li1EffLNS1K_9ScaleType4KindE0ELNS_15FloatRoundStyleE2ESI_EENS1_15EpilogueDefaultEEEEEvvEEEEvNT_6ParamsE,"a",@progbits
	.sectionflags	@""
	.align	4
.nv.constant0._ZN7cutlass13device_kernelINS_4gemm6kernel13GemmUniversalIN4cute5tupleIJiiiiEEENS1_10collective13CollectiveMmaINS1_34MainloopSm90TmaGmmaWarpSpecializedILi4ENS5_IJNS4_1CILi1EEESB_SB_EEENS1_35KernelTmaWarpSpecializedCooperativeEEENS5_IJNSA_ILi128EEESF_NSA_ILi64EEEEEENS_10bfloat16_tENS5_IJlSB_lEEESI_SJ_NS4_8TiledMMAINS4_8MMA_AtomIJNS4_4SM904GMMA28MMA_64x128x16_F32BF16BF16_SSILNSN_5MajorE0ELSP_0ELNSN_7ScaleInE1ELSQ_1EEEEEENS4_6LayoutINS5_IJNSA_ILi2EEESB_SB_EEENS5_IJSB_NSA_ILi0EEESW_EEEEENS5_IJNS4_10UnderscoreESZ_SZ_EEEEENS4_13SM90_TMA_LOADENS4_14ComposedLayoutINS4_7SwizzleILi3ELi4ELi3EEENS4_18smem_ptr_flag_bitsILi16EEENST_INS5_IJNSA_ILi8EEESG_EEENS5_IJSG_SB_EEEEEEEvNS4_8identityES12_S1C_vS1D_EENS_8epilogue10collective6detail29Sm90TmaWarpSpecializedAdapterINS1G_15DefaultEpilogueISI_SJ_SJ_NS1F_6thread17LinearCombinationISI_Li1EffLNS1K_9ScaleType4KindE0ELNS_15FloatRoundStyleE2ESI_EENS1_15EpilogueDefaultEEEEEvvEEEEvNT_6ParamsE:
	.zero		1664


//--------------------- SYMBOLS --------------------------

	.type		.nv.reservedSmem.offset0,@object
	.size		.nv.reservedSmem.offset0,0x4
	.type		__assertfail,@function
